//
// Generated by NVIDIA NVVM Compiler
//
// Compiler Build ID: CL-36424714
// Cuda compilation tools, release 13.0, V13.0.88
// Based on NVVM 20.0.0
//

.version 9.0
.target sm_100
.address_size 64

	// .globl	_Z12setup_kernelP17curandStateXORWOWm
.extern .func  (.param .b32 func_retval0) vprintf
(
	.param .b64 vprintf_param_0,
	.param .b64 vprintf_param_1
)
;
.global .align 4 .b8 precalc_xorwow_matrix[102400];
.global .align 4 .b8 precalc_xorwow_offset_matrix[102400];
.global .align 4 .b8 mrg32k3aM1[2304];
.global .align 4 .b8 mrg32k3aM2[2304];
.global .align 4 .b8 mrg32k3aM1SubSeq[2016];
.global .align 4 .b8 mrg32k3aM2SubSeq[2016];
.global .align 4 .b8 mrg32k3aM1Seq[2304];
.global .align 4 .b8 mrg32k3aM2Seq[2304];
.const .align 8 .b8 __cr_lgamma_table[72];
.const .align 4 .u32 dev_N;
.const .align 4 .u32 dev_M;
.const .align 4 .u32 dev_DIF;
// _ZZ15eliminar_fichasPiS_S_S_E5count has been demoted
.global .align 1 .b8 $str[6] = {101, 110, 116, 114, 111};

.visible .entry _Z12setup_kernelP17curandStateXORWOWm(
	.param .u64 .ptr .align 1 _Z12setup_kernelP17curandStateXORWOWm_param_0,
	.param .u64 _Z12setup_kernelP17curandStateXORWOWm_param_1
)
{
	.reg .pred 	%p<24>;
	.reg .b32 	%r<410>;
	.reg .b64 	%rd<19>;

	ld.param.u64 	%rd8, [_Z12setup_kernelP17curandStateXORWOWm_param_0];
	ld.param.u64 	%rd9, [_Z12setup_kernelP17curandStateXORWOWm_param_1];
	cvta.to.global.u64 	%rd10, %rd8;
	mov.u32 	%r182, %tid.x;
	cvt.u64.u32 	%rd18, %r182;
	mul.wide.u32 	%rd11, %r182, 48;
	add.s64 	%rd2, %rd10, %rd11;
	cvt.u32.u64 	%r183, %rd9;
	xor.b32  	%r184, %r183, -1429050551;
	mul.lo.s32 	%r185, %r184, 1099087573;
	{ .reg .b32 tmp; mov.b64 {tmp, %r186}, %rd9; }
	xor.b32  	%r187, %r186, -136515619;
	mul.lo.s32 	%r188, %r187, -1703105765;
	add.s32 	%r189, %r185, %r188;
	add.s32 	%r190, %r189, 6615241;
	add.s32 	%r191, %r185, 123456789;
	st.global.v2.u32 	[%rd2], {%r190, %r191};
	xor.b32  	%r192, %r185, 362436069;
	add.s32 	%r193, %r188, 521288629;
	st.global.v2.u32 	[%rd2+8], {%r192, %r193};
	xor.b32  	%r194, %r188, 88675123;
	add.s32 	%r195, %r185, 5783321;
	st.global.v2.u32 	[%rd2+16], {%r194, %r195};
	setp.eq.s32 	%p1, %r182, 0;
	@%p1 bra 	$L__BB0_42;
	mov.b32 	%r316, 0;
$L__BB0_2:
	and.b64  	%rd4, %rd18, 3;
	setp.eq.s64 	%p2, %rd4, 0;
	@%p2 bra 	$L__BB0_41;
	mul.wide.u32 	%rd12, %r316, 3200;
	mov.u64 	%rd13, precalc_xorwow_matrix;
	add.s64 	%rd5, %rd13, %rd12;
	cvt.u32.u64 	%r2, %rd4;
	mov.b32 	%r317, 0;
$L__BB0_4:
	mov.b32 	%r330, 0;
	mov.u32 	%r331, %r330;
	mov.u32 	%r332, %r330;
	mov.u32 	%r333, %r330;
	mov.u32 	%r334, %r330;
	mov.u32 	%r323, %r330;
$L__BB0_5:
	mul.wide.u32 	%rd14, %r323, 4;
	add.s64 	%rd15, %rd2, %rd14;
	ld.global.u32 	%r10, [%rd15+4];
	shl.b32 	%r11, %r323, 5;
	mov.b32 	%r329, 0;
$L__BB0_6:
	.pragma "nounroll";
	shr.u32 	%r200, %r10, %r329;
	and.b32  	%r201, %r200, 1;
	setp.eq.b32 	%p3, %r201, 1;
	not.pred 	%p4, %p3;
	add.s32 	%r202, %r11, %r329;
	mul.lo.s32 	%r203, %r202, 5;
	mul.wide.u32 	%rd16, %r203, 4;
	add.s64 	%rd6, %rd5, %rd16;
	@%p4 bra 	$L__BB0_8;
	ld.global.u32 	%r204, [%rd6];
	xor.b32  	%r334, %r334, %r204;
	ld.global.u32 	%r205, [%rd6+4];
	xor.b32  	%r333, %r333, %r205;
	ld.global.u32 	%r206, [%rd6+8];
	xor.b32  	%r332, %r332, %r206;
	ld.global.u32 	%r207, [%rd6+12];
	xor.b32  	%r331, %r331, %r207;
	ld.global.u32 	%r208, [%rd6+16];
	xor.b32  	%r330, %r330, %r208;
$L__BB0_8:
	and.b32  	%r210, %r200, 2;
	setp.eq.s32 	%p5, %r210, 0;
	@%p5 bra 	$L__BB0_10;
	ld.global.u32 	%r211, [%rd6+20];
	xor.b32  	%r334, %r334, %r211;
	ld.global.u32 	%r212, [%rd6+24];
	xor.b32  	%r333, %r333, %r212;
	ld.global.u32 	%r213, [%rd6+28];
	xor.b32  	%r332, %r332, %r213;
	ld.global.u32 	%r214, [%rd6+32];
	xor.b32  	%r331, %r331, %r214;
	ld.global.u32 	%r215, [%rd6+36];
	xor.b32  	%r330, %r330, %r215;
$L__BB0_10:
	and.b32  	%r217, %r200, 4;
	setp.eq.s32 	%p6, %r217, 0;
	@%p6 bra 	$L__BB0_12;
	ld.global.u32 	%r218, [%rd6+40];
	xor.b32  	%r334, %r334, %r218;
	ld.global.u32 	%r219, [%rd6+44];
	xor.b32  	%r333, %r333, %r219;
	ld.global.u32 	%r220, [%rd6+48];
	xor.b32  	%r332, %r332, %r220;
	ld.global.u32 	%r221, [%rd6+52];
	xor.b32  	%r331, %r331, %r221;
	ld.global.u32 	%r222, [%rd6+56];
	xor.b32  	%r330, %r330, %r222;
$L__BB0_12:
	and.b32  	%r224, %r200, 8;
	setp.eq.s32 	%p7, %r224, 0;
	@%p7 bra 	$L__BB0_14;
	ld.global.u32 	%r225, [%rd6+60];
	xor.b32  	%r334, %r334, %r225;
	ld.global.u32 	%r226, [%rd6+64];
	xor.b32  	%r333, %r333, %r226;
	ld.global.u32 	%r227, [%rd6+68];
	xor.b32  	%r332, %r332, %r227;
	ld.global.u32 	%r228, [%rd6+72];
	xor.b32  	%r331, %r331, %r228;
	ld.global.u32 	%r229, [%rd6+76];
	xor.b32  	%r330, %r330, %r229;
$L__BB0_14:
	and.b32  	%r231, %r200, 16;
	setp.eq.s32 	%p8, %r231, 0;
	@%p8 bra 	$L__BB0_16;
	ld.global.u32 	%r232, [%rd6+80];
	xor.b32  	%r334, %r334, %r232;
	ld.global.u32 	%r233, [%rd6+84];
	xor.b32  	%r333, %r333, %r233;
	ld.global.u32 	%r234, [%rd6+88];
	xor.b32  	%r332, %r332, %r234;
	ld.global.u32 	%r235, [%rd6+92];
	xor.b32  	%r331, %r331, %r235;
	ld.global.u32 	%r236, [%rd6+96];
	xor.b32  	%r330, %r330, %r236;
$L__BB0_16:
	and.b32  	%r238, %r200, 32;
	setp.eq.s32 	%p9, %r238, 0;
	@%p9 bra 	$L__BB0_18;
	ld.global.u32 	%r239, [%rd6+100];
	xor.b32  	%r334, %r334, %r239;
	ld.global.u32 	%r240, [%rd6+104];
	xor.b32  	%r333, %r333, %r240;
	ld.global.u32 	%r241, [%rd6+108];
	xor.b32  	%r332, %r332, %r241;
	ld.global.u32 	%r242, [%rd6+112];
	xor.b32  	%r331, %r331, %r242;
	ld.global.u32 	%r243, [%rd6+116];
	xor.b32  	%r330, %r330, %r243;
$L__BB0_18:
	and.b32  	%r245, %r200, 64;
	setp.eq.s32 	%p10, %r245, 0;
	@%p10 bra 	$L__BB0_20;
	ld.global.u32 	%r246, [%rd6+120];
	xor.b32  	%r334, %r334, %r246;
	ld.global.u32 	%r247, [%rd6+124];
	xor.b32  	%r333, %r333, %r247;
	ld.global.u32 	%r248, [%rd6+128];
	xor.b32  	%r332, %r332, %r248;
	ld.global.u32 	%r249, [%rd6+132];
	xor.b32  	%r331, %r331, %r249;
	ld.global.u32 	%r250, [%rd6+136];
	xor.b32  	%r330, %r330, %r250;
$L__BB0_20:
	and.b32  	%r252, %r200, 128;
	setp.eq.s32 	%p11, %r252, 0;
	@%p11 bra 	$L__BB0_22;
	ld.global.u32 	%r253, [%rd6+140];
	xor.b32  	%r334, %r334, %r253;
	ld.global.u32 	%r254, [%rd6+144];
	xor.b32  	%r333, %r333, %r254;
	ld.global.u32 	%r255, [%rd6+148];
	xor.b32  	%r332, %r332, %r255;
	ld.global.u32 	%r256, [%rd6+152];
	xor.b32  	%r331, %r331, %r256;
	ld.global.u32 	%r257, [%rd6+156];
	xor.b32  	%r330, %r330, %r257;
$L__BB0_22:
	and.b32  	%r259, %r200, 256;
	setp.eq.s32 	%p12, %r259, 0;
	@%p12 bra 	$L__BB0_24;
	ld.global.u32 	%r260, [%rd6+160];
	xor.b32  	%r334, %r334, %r260;
	ld.global.u32 	%r261, [%rd6+164];
	xor.b32  	%r333, %r333, %r261;
	ld.global.u32 	%r262, [%rd6+168];
	xor.b32  	%r332, %r332, %r262;
	ld.global.u32 	%r263, [%rd6+172];
	xor.b32  	%r331, %r331, %r263;
	ld.global.u32 	%r264, [%rd6+176];
	xor.b32  	%r330, %r330, %r264;
$L__BB0_24:
	and.b32  	%r266, %r200, 512;
	setp.eq.s32 	%p13, %r266, 0;
	@%p13 bra 	$L__BB0_26;
	ld.global.u32 	%r267, [%rd6+180];
	xor.b32  	%r334, %r334, %r267;
	ld.global.u32 	%r268, [%rd6+184];
	xor.b32  	%r333, %r333, %r268;
	ld.global.u32 	%r269, [%rd6+188];
	xor.b32  	%r332, %r332, %r269;
	ld.global.u32 	%r270, [%rd6+192];
	xor.b32  	%r331, %r331, %r270;
	ld.global.u32 	%r271, [%rd6+196];
	xor.b32  	%r330, %r330, %r271;
$L__BB0_26:
	and.b32  	%r273, %r200, 1024;
	setp.eq.s32 	%p14, %r273, 0;
	@%p14 bra 	$L__BB0_28;
	ld.global.u32 	%r274, [%rd6+200];
	xor.b32  	%r334, %r334, %r274;
	ld.global.u32 	%r275, [%rd6+204];
	xor.b32  	%r333, %r333, %r275;
	ld.global.u32 	%r276, [%rd6+208];
	xor.b32  	%r332, %r332, %r276;
	ld.global.u32 	%r277, [%rd6+212];
	xor.b32  	%r331, %r331, %r277;
	ld.global.u32 	%r278, [%rd6+216];
	xor.b32  	%r330, %r330, %r278;
$L__BB0_28:
	and.b32  	%r280, %r200, 2048;
	setp.eq.s32 	%p15, %r280, 0;
	@%p15 bra 	$L__BB0_30;
	ld.global.u32 	%r281, [%rd6+220];
	xor.b32  	%r334, %r334, %r281;
	ld.global.u32 	%r282, [%rd6+224];
	xor.b32  	%r333, %r333, %r282;
	ld.global.u32 	%r283, [%rd6+228];
	xor.b32  	%r332, %r332, %r283;
	ld.global.u32 	%r284, [%rd6+232];
	xor.b32  	%r331, %r331, %r284;
	ld.global.u32 	%r285, [%rd6+236];
	xor.b32  	%r330, %r330, %r285;
$L__BB0_30:
	and.b32  	%r287, %r200, 4096;
	setp.eq.s32 	%p16, %r287, 0;
	@%p16 bra 	$L__BB0_32;
	ld.global.u32 	%r288, [%rd6+240];
	xor.b32  	%r334, %r334, %r288;
	ld.global.u32 	%r289, [%rd6+244];
	xor.b32  	%r333, %r333, %r289;
	ld.global.u32 	%r290, [%rd6+248];
	xor.b32  	%r332, %r332, %r290;
	ld.global.u32 	%r291, [%rd6+252];
	xor.b32  	%r331, %r331, %r291;
	ld.global.u32 	%r292, [%rd6+256];
	xor.b32  	%r330, %r330, %r292;
$L__BB0_32:
	and.b32  	%r294, %r200, 8192;
	setp.eq.s32 	%p17, %r294, 0;
	@%p17 bra 	$L__BB0_34;
	ld.global.u32 	%r295, [%rd6+260];
	xor.b32  	%r334, %r334, %r295;
	ld.global.u32 	%r296, [%rd6+264];
	xor.b32  	%r333, %r333, %r296;
	ld.global.u32 	%r297, [%rd6+268];
	xor.b32  	%r332, %r332, %r297;
	ld.global.u32 	%r298, [%rd6+272];
	xor.b32  	%r331, %r331, %r298;
	ld.global.u32 	%r299, [%rd6+276];
	xor.b32  	%r330, %r330, %r299;
$L__BB0_34:
	and.b32  	%r301, %r200, 16384;
	setp.eq.s32 	%p18, %r301, 0;
	@%p18 bra 	$L__BB0_36;
	ld.global.u32 	%r302, [%rd6+280];
	xor.b32  	%r334, %r334, %r302;
	ld.global.u32 	%r303, [%rd6+284];
	xor.b32  	%r333, %r333, %r303;
	ld.global.u32 	%r304, [%rd6+288];
	xor.b32  	%r332, %r332, %r304;
	ld.global.u32 	%r305, [%rd6+292];
	xor.b32  	%r331, %r331, %r305;
	ld.global.u32 	%r306, [%rd6+296];
	xor.b32  	%r330, %r330, %r306;
$L__BB0_36:
	and.b32  	%r308, %r200, 32768;
	setp.eq.s32 	%p19, %r308, 0;
	@%p19 bra 	$L__BB0_38;
	ld.global.u32 	%r309, [%rd6+300];
	xor.b32  	%r334, %r334, %r309;
	ld.global.u32 	%r310, [%rd6+304];
	xor.b32  	%r333, %r333, %r310;
	ld.global.u32 	%r311, [%rd6+308];
	xor.b32  	%r332, %r332, %r311;
	ld.global.u32 	%r312, [%rd6+312];
	xor.b32  	%r331, %r331, %r312;
	ld.global.u32 	%r313, [%rd6+316];
	xor.b32  	%r330, %r330, %r313;
$L__BB0_38:
	add.s32 	%r329, %r329, 16;
	setp.ne.s32 	%p20, %r329, 32;
	@%p20 bra 	$L__BB0_6;
	mad.lo.s32 	%r314, %r323, -31, %r11;
	add.s32 	%r323, %r314, 1;
	setp.ne.s32 	%p21, %r323, 5;
	@%p21 bra 	$L__BB0_5;
	st.global.u32 	[%rd2+4], %r334;
	st.global.u32 	[%rd2+8], %r333;
	st.global.u32 	[%rd2+12], %r332;
	st.global.u32 	[%rd2+16], %r331;
	st.global.u32 	[%rd2+20], %r330;
	add.s32 	%r317, %r317, 1;
	setp.lt.u32 	%p22, %r317, %r2;
	@%p22 bra 	$L__BB0_4;
$L__BB0_41:
	shr.u64 	%rd7, %rd18, 2;
	add.s32 	%r316, %r316, 1;
	setp.gt.u64 	%p23, %rd18, 3;
	mov.u64 	%rd18, %rd7;
	@%p23 bra 	$L__BB0_2;
$L__BB0_42:
	mov.b32 	%r315, 0;
	st.global.v2.u32 	[%rd2+24], {%r315, %r315};
	st.global.u32 	[%rd2+32], %r315;
	mov.b64 	%rd17, 0;
	st.global.u64 	[%rd2+40], %rd17;
	ret;

}
	// .globl	_Z14generar_fichasPiP17curandStateXORWOWS_
.visible .entry _Z14generar_fichasPiP17curandStateXORWOWS_(
	.param .u64 .ptr .align 1 _Z14generar_fichasPiP17curandStateXORWOWS__param_0,
	.param .u64 .ptr .align 1 _Z14generar_fichasPiP17curandStateXORWOWS__param_1,
	.param .u64 .ptr .align 1 _Z14generar_fichasPiP17curandStateXORWOWS__param_2
)
{
	.reg .pred 	%p<2>;
	.reg .b32 	%r<24>;
	.reg .b32 	%f<5>;
	.reg .b64 	%rd<11>;

	ld.param.u64 	%rd4, [_Z14generar_fichasPiP17curandStateXORWOWS__param_0];
	ld.param.u64 	%rd2, [_Z14generar_fichasPiP17curandStateXORWOWS__param_1];
	ld.param.u64 	%rd3, [_Z14generar_fichasPiP17curandStateXORWOWS__param_2];
	cvta.to.global.u64 	%rd5, %rd4;
	mov.u32 	%r2, %ctaid.x;
	mov.u32 	%r3, %ntid.x;
	mov.u32 	%r1, %tid.x;
	mad.lo.s32 	%r4, %r2, %r3, %r1;
	mul.wide.s32 	%rd6, %r4, 4;
	add.s64 	%rd1, %rd5, %rd6;
	ld.global.u32 	%r5, [%rd1];
	setp.ne.s32 	%p1, %r5, 0;
	@%p1 bra 	$L__BB1_2;
	cvta.to.global.u64 	%rd7, %rd2;
	cvta.to.global.u64 	%rd8, %rd3;
	mul.wide.u32 	%rd9, %r1, 48;
	add.s64 	%rd10, %rd7, %rd9;
	ld.global.v2.u32 	{%r6, %r7}, [%rd10];
	ld.global.v2.u32 	{%r8, %r9}, [%rd10+8];
	ld.global.v2.u32 	{%r10, %r11}, [%rd10+16];
	shr.u32 	%r12, %r7, 2;
	xor.b32  	%r13, %r12, %r7;
	shl.b32 	%r14, %r11, 4;
	shl.b32 	%r15, %r13, 1;
	xor.b32  	%r16, %r14, %r15;
	xor.b32  	%r17, %r16, %r11;
	xor.b32  	%r18, %r17, %r13;
	add.s32 	%r19, %r6, 362437;
	add.s32 	%r20, %r18, %r19;
	cvt.rn.f32.u32 	%f1, %r20;
	fma.rn.f32 	%f2, %f1, 0f2F800000, 0f2F000000;
	ld.const.u32 	%r21, [dev_DIF];
	cvt.rn.f32.s32 	%f3, %r21;
	fma.rn.f32 	%f4, %f2, %f3, 0f3F800000;
	st.global.v2.u32 	[%rd10], {%r19, %r8};
	st.global.v2.u32 	[%rd10+8], {%r9, %r10};
	st.global.v2.u32 	[%rd10+16], {%r11, %r18};
	cvt.rzi.s32.f32 	%r22, %f4;
	st.global.u32 	[%rd1], %r22;
	atom.global.add.u32 	%r23, [%rd8+4], -1;
$L__BB1_2:
	ret;

}
	// .globl	_Z12bajar_fichasPi
.visible .entry _Z12bajar_fichasPi(
	.param .u64 .ptr .align 1 _Z12bajar_fichasPi_param_0
)
{
	.reg .pred 	%p<5>;
	.reg .b32 	%r<13>;
	.reg .b64 	%rd<7>;

	ld.param.u64 	%rd4, [_Z12bajar_fichasPi_param_0];
	cvta.to.global.u64 	%rd1, %rd4;
	ld.const.u32 	%r6, [dev_N];
	ld.const.u32 	%r1, [dev_M];
	mov.u32 	%r7, %tid.x;
	not.b32 	%r8, %r7;
	mad.lo.s32 	%r12, %r1, %r6, %r8;
	setp.lt.s32 	%p1, %r12, %r1;
	@%p1 bra 	$L__BB2_5;
$L__BB2_1:
	mul.wide.s32 	%rd5, %r12, 4;
	add.s64 	%rd2, %rd1, %rd5;
	ld.global.u32 	%r9, [%rd2];
	setp.ne.s32 	%p2, %r9, 0;
	@%p2 bra 	$L__BB2_4;
	sub.s32 	%r10, %r12, %r1;
	mul.wide.s32 	%rd6, %r10, 4;
	add.s64 	%rd3, %rd1, %rd6;
	ld.global.u32 	%r4, [%rd3];
	setp.eq.s32 	%p3, %r4, 0;
	@%p3 bra 	$L__BB2_4;
	st.global.u32 	[%rd2], %r4;
	mov.b32 	%r11, 0;
	st.global.u32 	[%rd3], %r11;
$L__BB2_4:
	sub.s32 	%r12, %r12, %r1;
	setp.ge.s32 	%p4, %r12, %r1;
	@%p4 bra 	$L__BB2_1;
$L__BB2_5:
	ret;

}
	// .globl	_Z15eliminar_fichasPiS_S_S_
.visible .entry _Z15eliminar_fichasPiS_S_S_(
	.param .u64 .ptr .align 1 _Z15eliminar_fichasPiS_S_S__param_0,
	.param .u64 .ptr .align 1 _Z15eliminar_fichasPiS_S_S__param_1,
	.param .u64 .ptr .align 1 _Z15eliminar_fichasPiS_S_S__param_2,
	.param .u64 .ptr .align 1 _Z15eliminar_fichasPiS_S_S__param_3
)
{
	.reg .pred 	%p<23>;
	.reg .b16 	%rs<25>;
	.reg .b32 	%r<39>;
	.reg .b64 	%rd<23>;
	// demoted variable
	.shared .align 4 .b8 _ZZ15eliminar_fichasPiS_S_S_E5count[8];
	ld.param.u64 	%rd10, [_Z15eliminar_fichasPiS_S_S__param_0];
	ld.param.u64 	%rd11, [_Z15eliminar_fichasPiS_S_S__param_1];
	ld.param.u64 	%rd12, [_Z15eliminar_fichasPiS_S_S__param_2];
	ld.param.u64 	%rd9, [_Z15eliminar_fichasPiS_S_S__param_3];
	cvta.to.global.u64 	%rd1, %rd11;
	cvta.to.global.u64 	%rd2, %rd10;
	cvta.to.global.u64 	%rd13, %rd12;
	mov.u32 	%r12, %ctaid.x;
	mov.u32 	%r1, %ntid.x;
	mov.u32 	%r13, %tid.x;
	mad.lo.s32 	%r2, %r12, %r1, %r13;
	mov.u32 	%r14, %ctaid.y;
	mov.u32 	%r3, %ntid.y;
	mov.u32 	%r15, %tid.y;
	mad.lo.s32 	%r4, %r14, %r3, %r15;
	mad.lo.s32 	%r5, %r4, %r1, %r2;
	ld.global.u32 	%r16, [%rd13+4];
	ld.global.u32 	%r17, [%rd13];
	mad.lo.s32 	%r18, %r16, %r1, %r17;
	mov.b32 	%r19, 0;
	st.shared.u32 	[_ZZ15eliminar_fichasPiS_S_S_E5count], %r19;
	bar.sync 	0;
	setp.ne.s32 	%p1, %r5, %r18;
	mul.wide.s32 	%rd14, %r5, 4;
	add.s64 	%rd3, %rd1, %rd14;
	mul.wide.s32 	%rd15, %r18, 4;
	add.s64 	%rd4, %rd2, %rd15;
	@%p1 bra 	$L__BB3_2;
	mov.b32 	%r22, 0;
	st.global.u32 	[%rd3], %r22;
	bra.uni 	$L__BB3_5;
$L__BB3_2:
	add.s64 	%rd17, %rd2, %rd14;
	ld.global.u32 	%r6, [%rd17];
	ld.global.u32 	%r20, [%rd4];
	setp.ne.s32 	%p2, %r6, %r20;
	@%p2 bra 	$L__BB3_4;
	atom.shared.add.u32 	%r21, [_ZZ15eliminar_fichasPiS_S_S_E5count], 1;
	st.global.u32 	[%rd3], %r6;
	bra.uni 	$L__BB3_5;
$L__BB3_4:
	st.global.u32 	[%rd3], %r6;
$L__BB3_5:
	bar.sync 	0;
	ld.shared.u32 	%r38, [_ZZ15eliminar_fichasPiS_S_S_E5count];
	st.shared.u32 	[_ZZ15eliminar_fichasPiS_S_S_E5count+4], %r38;
	add.s64 	%rd5, %rd2, %rd14;
	add.s32 	%r8, %r2, 1;
	add.s32 	%r9, %r4, 1;
	add.s32 	%r23, %r5, %r1;
	mul.wide.u32 	%rd19, %r23, 4;
	add.s64 	%rd6, %rd1, %rd19;
	sub.s32 	%r24, %r5, %r1;
	mul.wide.u32 	%rd20, %r24, 4;
	add.s64 	%rd7, %rd1, %rd20;
	cvta.to.global.u64 	%rd8, %rd9;
	mov.b16 	%rs21, 0;
$L__BB3_6:
	st.shared.u32 	[_ZZ15eliminar_fichasPiS_S_S_E5count], %r38;
	bar.sync 	0;
	ld.global.u32 	%r25, [%rd5];
	ld.global.u32 	%r26, [%rd4];
	setp.ne.s32 	%p3, %r25, %r26;
	@%p3 bra 	$L__BB3_18;
	ld.global.u32 	%r27, [%rd3];
	setp.eq.s32 	%p4, %r27, 0;
	@%p4 bra 	$L__BB3_18;
	setp.ge.u32 	%p5, %r8, %r1;
	and.b16  	%rs12, %rs21, 255;
	setp.ne.s16 	%p6, %rs12, 0;
	or.pred  	%p7, %p5, %p6;
	@%p7 bra 	$L__BB3_10;
	ld.global.u32 	%r28, [%rd3+4];
	setp.eq.s32 	%p8, %r28, 0;
	selp.u16 	%rs21, 1, 0, %p8;
$L__BB3_10:
	setp.lt.s32 	%p9, %r2, 1;
	and.b16  	%rs13, %rs21, 255;
	setp.ne.s16 	%p10, %rs13, 0;
	or.pred  	%p11, %p9, %p10;
	@%p11 bra 	$L__BB3_12;
	ld.global.u32 	%r29, [%rd3+-4];
	setp.eq.s32 	%p12, %r29, 0;
	selp.u16 	%rs21, 1, 0, %p12;
$L__BB3_12:
	setp.ge.u32 	%p13, %r9, %r3;
	and.b16  	%rs14, %rs21, 255;
	setp.ne.s16 	%p14, %rs14, 0;
	or.pred  	%p15, %p13, %p14;
	@%p15 bra 	$L__BB3_14;
	ld.global.u32 	%r30, [%rd6];
	setp.eq.s32 	%p16, %r30, 0;
	selp.u16 	%rs21, 1, 0, %p16;
$L__BB3_14:
	setp.eq.s32 	%p17, %r4, 0;
	and.b16  	%rs15, %rs21, 255;
	setp.ne.s16 	%p18, %rs15, 0;
	or.pred  	%p19, %p17, %p18;
	@%p19 bra 	$L__BB3_16;
	ld.global.u32 	%r31, [%rd7];
	setp.eq.s32 	%p20, %r31, 0;
	selp.u16 	%rs21, 1, 0, %p20;
$L__BB3_16:
	and.b16  	%rs17, %rs21, 255;
	setp.eq.s16 	%p21, %rs17, 0;
	mov.b16 	%rs21, 0;
	@%p21 bra 	$L__BB3_18;
	mov.u64 	%rd21, $str;
	cvta.global.u64 	%rd22, %rd21;
	{ // callseq 0, 0
	.param .b64 param0;
	st.param.b64 	[param0], %rd22;
	.param .b64 param1;
	st.param.b64 	[param1], 0;
	.param .b32 retval0;
	call.uni (retval0), 
	vprintf, 
	(
	param0, 
	param1
	);
	ld.param.b32 	%r32, [retval0];
	} // callseq 0
	atom.shared.add.u32 	%r34, [_ZZ15eliminar_fichasPiS_S_S_E5count+4], -1;
	atom.global.add.u32 	%r35, [%rd8+4], 1;
	mov.b32 	%r36, 0;
	st.global.u32 	[%rd3], %r36;
	mov.b16 	%rs21, 1;
$L__BB3_18:
	bar.sync 	0;
	ld.shared.u32 	%r37, [_ZZ15eliminar_fichasPiS_S_S_E5count];
	ld.shared.u32 	%r38, [_ZZ15eliminar_fichasPiS_S_S_E5count+4];
	setp.ne.s32 	%p22, %r37, %r38;
	@%p22 bra 	$L__BB3_6;
	ret;

}


// ===== COMPILED SASS (sm_100) =====

	.target	sm_100

	.elftype	@"ET_EXEC"


//--------------------- .note.nv.tkinfo           --------------------------
	.section	.note.nv.tkinfo,"",@"SHT_NOTE"
	.sectionflags	@"SHF_NOTE_NV_TKINFO"
	.tkinfo
        /*0018*/ 	.word	0x00000002
        /*0030*/ 	.string	""
        /*0030*/ 	.string	"ptxas"
        /*0030*/ 	.string	"Cuda compilation tools, release 13.0, V13.0.88"
        /*0030*/ 	.string	"Build cuda_13.0.r13.0/compiler.36424714_0"
        /*0030*/ 	.string	"-arch sm_100 -m 64 "



//--------------------- .note.nv.cuinfo           --------------------------
	.section	.note.nv.cuinfo,"",@"SHT_NOTE"
	.sectionflags	@"SHF_NOTE_NV_CUINFO"
        /*0018*/ 	.short	0x0002
        /*001a*/ 	.short	0x0064
        /*001c*/ 	.short	0x0082
	.zero		2


//--------------------- .nv.info                  --------------------------
	.section	.nv.info,"",@"SHT_CUDA_INFO"
	.align	4


	//----- nvinfo : EIATTR_REGCOUNT
	.align		4
        /*0000*/ 	.byte	0x04, 0x2f
        /*0002*/ 	.short	(.L_14 - .L_13)
	.align		4
.L_13:
        /*0004*/ 	.word	index@(_Z12setup_kernelP17curandStateXORWOWm)
        /*0008*/ 	.word	0x0000001f


	//----- nvinfo : EIATTR_FRAME_SIZE
	.align		4
.L_14:
        /*000c*/ 	.byte	0x04, 0x11
        /*000e*/ 	.short	(.L_16 - .L_15)
	.align		4
.L_15:
        /*0010*/ 	.word	index@(_Z12setup_kernelP17curandStateXORWOWm)
        /*0014*/ 	.word	0x00000000


	//----- nvinfo : EIATTR_REGCOUNT
	.align		4
.L_16:
        /*0018*/ 	.byte	0x04, 0x2f
        /*001a*/ 	.short	(.L_18 - .L_17)
	.align		4
.L_17:
        /*001c*/ 	.word	index@(_Z14generar_fichasPiP17curandStateXORWOWS_)
        /*0020*/ 	.word	0x00000014


	//----- nvinfo : EIATTR_FRAME_SIZE
	.align		4
.L_18:
        /*0024*/ 	.byte	0x04, 0x11
        /*0026*/ 	.short	(.L_20 - .L_19)
	.align		4
.L_19:
        /*0028*/ 	.word	index@(_Z14generar_fichasPiP17curandStateXORWOWS_)
        /*002c*/ 	.word	0x00000000


	//----- nvinfo : EIATTR_REGCOUNT
	.align		4
.L_20:
        /*0030*/ 	.byte	0x04, 0x2f
        /*0032*/ 	.short	(.L_22 - .L_21)
	.align		4
.L_21:
        /*0034*/ 	.word	index@(_Z12bajar_fichasPi)
        /*0038*/ 	.word	0x0000000c


	//----- nvinfo : EIATTR_FRAME_SIZE
	.align		4
.L_22:
        /*003c*/ 	.byte	0x04, 0x11
        /*003e*/ 	.short	(.L_24 - .L_23)
	.align		4
.L_23:
        /*0040*/ 	.word	index@(_Z12bajar_fichasPi)
        /*0044*/ 	.word	0x00000000


	//----- nvinfo : EIATTR_REGCOUNT
	.align		4
.L_24:
        /*0048*/ 	.byte	0x04, 0x2f
        /*004a*/ 	.short	(.L_26 - .L_25)
	.align		4
.L_25:
        /*004c*/ 	.word	index@(_Z15eliminar_fichasPiS_S_S_)
        /*0050*/ 	.word	0x00000024


	//----- nvinfo : EIATTR_FRAME_SIZE
	.align		4
.L_26:
        /*0054*/ 	.byte	0x04, 0x11
        /*0056*/ 	.short	(.L_28 - .L_27)
	.align		4
.L_27:
        /*0058*/ 	.word	index@(_Z15eliminar_fichasPiS_S_S_)
        /*005c*/ 	.word	0x00000000


	//----- nvinfo : EIATTR_MIN_STACK_SIZE
	.align		4
.L_28:
        /*0060*/ 	.byte	0x04, 0x12
        /*0062*/ 	.short	(.L_30 - .L_29)
	.align		4
.L_29:
        /*0064*/ 	.word	index@(_Z15eliminar_fichasPiS_S_S_)
        /*0068*/ 	.word	0x00000000


	//----- nvinfo : EIATTR_MIN_STACK_SIZE
	.align		4
.L_30:
        /*006c*/ 	.byte	0x04, 0x12
        /*006e*/ 	.short	(.L_32 - .L_31)
	.align		4
.L_31:
        /*0070*/ 	.word	index@(_Z12bajar_fichasPi)
        /*0074*/ 	.word	0x00000000


	//----- nvinfo : EIATTR_MIN_STACK_SIZE
	.align		4
.L_32:
        /*0078*/ 	.byte	0x04, 0x12
        /*007a*/ 	.short	(.L_34 - .L_33)
	.align		4
.L_33:
        /*007c*/ 	.word	index@(_Z14generar_fichasPiP17curandStateXORWOWS_)
        /*0080*/ 	.word	0x00000000


	//----- nvinfo : EIATTR_MIN_STACK_SIZE
	.align		4
.L_34:
        /*0084*/ 	.byte	0x04, 0x12
        /*0086*/ 	.short	(.L_36 - .L_35)
	.align		4
.L_35:
        /*0088*/ 	.word	index@(_Z12setup_kernelP17curandStateXORWOWm)
        /*008c*/ 	.word	0x00000000
.L_36:


//--------------------- .nv.compat                --------------------------
	.section	.nv.compat,"",@"SHT_CUDA_COMPAT_INFO"
	.align	4
        /*0000*/ 	.byte	0x02, 0x09, 0x00, 0x00, 0x02, 0x02, 0x01, 0x00, 0x02, 0x05, 0x05, 0x00, 0x03, 0x07, 0x01, 0x01
        /*0010*/ 	.byte	0x02, 0x03, 0x00, 0x00, 0x02, 0x06, 0x01, 0x00, 0x04, 0x0b, 0x08, 0x00, 0x09, 0x00, 0x00, 0x00
        /*0020*/ 	.byte	0x00, 0x00, 0x00, 0x00


//--------------------- .nv.info._Z15eliminar_fichasPiS_S_S_ --------------------------
	.section	.nv.info._Z15eliminar_fichasPiS_S_S_,"",@"SHT_CUDA_INFO"
	.sectionflags	@""
	.align	4


	//----- nvinfo : EIATTR_CUDA_API_VERSION
	.align		4
        /*0000*/ 	.byte	0x04, 0x37
        /*0002*/ 	.short	(.L_38 - .L_37)
.L_37:
        /*0004*/ 	.word	0x00000082


	//----- nvinfo : EIATTR_KPARAM_INFO
	.align		4
.L_38:
        /*0008*/ 	.byte	0x04, 0x17
        /*000a*/ 	.short	(.L_40 - .L_39)
.L_39:
        /*000c*/ 	.word	0x00000000
        /*0010*/ 	.short	0x0003
        /*0012*/ 	.short	0x0018
        /*0014*/ 	.byte	0x00, 0xf5, 0x21, 0x00


	//----- nvinfo : EIATTR_KPARAM_INFO
	.align		4
.L_40:
        /*0018*/ 	.byte	0x04, 0x17
        /*001a*/ 	.short	(.L_42 - .L_41)
.L_41:
        /*001c*/ 	.word	0x00000000
        /*0020*/ 	.short	0x0002
        /*0022*/ 	.short	0x0010
        /*0024*/ 	.byte	0x00, 0xf5, 0x21, 0x00


	//----- nvinfo : EIATTR_KPARAM_INFO
	.align		4
.L_42:
        /*0028*/ 	.byte	0x04, 0x17
        /*002a*/ 	.short	(.L_44 - .L_43)
.L_43:
        /*002c*/ 	.word	0x00000000
        /*0030*/ 	.short	0x0001
        /*0032*/ 	.short	0x0008
        /*0034*/ 	.byte	0x00, 0xf5, 0x21, 0x00


	//----- nvinfo : EIATTR_KPARAM_INFO
	.align		4
.L_44:
        /*0038*/ 	.byte	0x04, 0x17
        /*003a*/ 	.short	(.L_46 - .L_45)
.L_45:
        /*003c*/ 	.word	0x00000000
        /*0040*/ 	.short	0x0000
        /*0042*/ 	.short	0x0000
        /*0044*/ 	.byte	0x00, 0xf5, 0x21, 0x00


	//----- nvinfo : EIATTR_SPARSE_MMA_MASK
	.align		4
.L_46:
        /*0048*/ 	.byte	0x03, 0x50
        /*004a*/ 	.short	0x0000


	//----- nvinfo : EIATTR_MAXREG_COUNT
	.align		4
        /*004c*/ 	.byte	0x03, 0x1b
        /*004e*/ 	.short	0x00ff


	//----- nvinfo : EIATTR_NUM_BARRIERS
	.align		4
        /*0050*/ 	.byte	0x02, 0x4c
        /*0052*/ 	.byte	0x01
	.zero		1


	//----- nvinfo : EIATTR_EXTERNS
	.align		4
        /*0054*/ 	.byte	0x04, 0x0f
        /*0056*/ 	.short	(.L_48 - .L_47)


	//   ....[0]....
	.align		4
.L_47:
        /*0058*/ 	.word	index@(vprintf)


	//----- nvinfo : EIATTR_MERCURY_ISA_VERSION
	.align		4
.L_48:
        /*005c*/ 	.byte	0x03, 0x5f
        /*005e*/ 	.short	0x0101


	//----- nvinfo : EIATTR_INT_WARP_WIDE_INSTR_OFFSETS
	.align		4
        /*0060*/ 	.byte	0x04, 0x31
        /*0062*/ 	.short	(.L_50 - .L_49)


	//   ....[0]....
.L_49:
        /*0064*/ 	.word	0x00000630


	//----- nvinfo : EIATTR_VRC_CTA_INIT_COUNT
	.align		4
.L_50:
        /*0068*/ 	.byte	0x02, 0x4a
	.zero		1
	.zero		1


	//----- nvinfo : EIATTR_SYSCALL_OFFSETS
	.align		4
        /*006c*/ 	.byte	0x04, 0x46
        /*006e*/ 	.short	(.L_52 - .L_51)


	//   ....[0]....
.L_51:
        /*0070*/ 	.word	0x00000610


	//----- nvinfo : EIATTR_EXIT_INSTR_OFFSETS
	.align		4
.L_52:
        /*0074*/ 	.byte	0x04, 0x1c
        /*0076*/ 	.short	(.L_54 - .L_53)


	//   ....[0]....
.L_53:
        /*0078*/ 	.word	0x00000790


	//----- nvinfo : EIATTR_CRS_STACK_SIZE
	.align		4
.L_54:
        /*007c*/ 	.byte	0x04, 0x1e
        /*007e*/ 	.short	(.L_56 - .L_55)
.L_55:
        /*0080*/ 	.word	0x00000000


	//----- nvinfo : EIATTR_CBANK_PARAM_SIZE
	.align		4
.L_56:
        /*0084*/ 	.byte	0x03, 0x19
        /*0086*/ 	.short	0x0020


	//----- nvinfo : EIATTR_PARAM_CBANK
	.align		4
        /*0088*/ 	.byte	0x04, 0x0a
        /*008a*/ 	.short	(.L_58 - .L_57)
	.align		4
.L_57:
        /*008c*/ 	.word	index@(.nv.constant0._Z15eliminar_fichasPiS_S_S_)
        /*0090*/ 	.short	0x0380
        /*0092*/ 	.short	0x0020


	//----- nvinfo : EIATTR_SW_WAR
	.align		4
.L_58:
        /*0094*/ 	.byte	0x04, 0x36
        /*0096*/ 	.short	(.L_60 - .L_59)
.L_59:
        /*0098*/ 	.word	0x00000008
.L_60:


//--------------------- .nv.info._Z12bajar_fichasPi --------------------------
	.section	.nv.info._Z12bajar_fichasPi,"",@"SHT_CUDA_INFO"
	.sectionflags	@""
	.align	4


	//----- nvinfo : EIATTR_CUDA_API_VERSION
	.align		4
        /*0000*/ 	.byte	0x04, 0x37
        /*0002*/ 	.short	(.L_62 - .L_61)
.L_61:
        /*0004*/ 	.word	0x00000082


	//----- nvinfo : EIATTR_KPARAM_INFO
	.align		4
.L_62:
        /*0008*/ 	.byte	0x04, 0x17
        /*000a*/ 	.short	(.L_64 - .L_63)
.L_63:
        /*000c*/ 	.word	0x00000000
        /*0010*/ 	.short	0x0000
        /*0012*/ 	.short	0x0000
        /*0014*/ 	.byte	0x00, 0xf5, 0x21, 0x00


	//----- nvinfo : EIATTR_SPARSE_MMA_MASK
	.align		4
.L_64:
        /*0018*/ 	.byte	0x03, 0x50
        /*001a*/ 	.short	0x0000


	//----- nvinfo : EIATTR_MAXREG_COUNT
	.align		4
        /*001c*/ 	.byte	0x03, 0x1b
        /*001e*/ 	.short	0x00ff


	//----- nvinfo : EIATTR_MERCURY_ISA_VERSION
	.align		4
        /*0020*/ 	.byte	0x03, 0x5f
        /*0022*/ 	.short	0x0101


	//----- nvinfo : EIATTR_VRC_CTA_INIT_COUNT
	.align		4
        /*0024*/ 	.byte	0x02, 0x4a
	.zero		1
	.zero		1


	//----- nvinfo : EIATTR_EXIT_INSTR_OFFSETS
	.align		4
        /*0028*/ 	.byte	0x04, 0x1c
        /*002a*/ 	.short	(.L_66 - .L_65)


	//   ....[0]....
.L_65:
        /*002c*/ 	.word	0x00000060


	//   ....[1]....
        /*0030*/ 	.word	0x00000190


	//----- nvinfo : EIATTR_CRS_STACK_SIZE
	.align		4
.L_66:
        /*0034*/ 	.byte	0x04, 0x1e
        /*0036*/ 	.short	(.L_68 - .L_67)
.L_67:
        /*0038*/ 	.word	0x00000000


	//----- nvinfo : EIATTR_CBANK_PARAM_SIZE
	.align		4
.L_68:
        /*003c*/ 	.byte	0x03, 0x19
        /*003e*/ 	.short	0x0008


	//----- nvinfo : EIATTR_PARAM_CBANK
	.align		4
        /*0040*/ 	.byte	0x04, 0x0a
        /*0042*/ 	.short	(.L_70 - .L_69)
	.align		4
.L_69:
        /*0044*/ 	.word	index@(.nv.constant0._Z12bajar_fichasPi)
        /*0048*/ 	.short	0x0380
        /*004a*/ 	.short	0x0008


	//----- nvinfo : EIATTR_SW_WAR
	.align		4
.L_70:
        /*004c*/ 	.byte	0x04, 0x36
        /*004e*/ 	.short	(.L_72 - .L_71)
.L_71:
        /*0050*/ 	.word	0x00000008
.L_72:


//--------------------- .nv.info._Z14generar_fichasPiP17curandStateXORWOWS_ --------------------------
	.section	.nv.info._Z14generar_fichasPiP17curandStateXORWOWS_,"",@"SHT_CUDA_INFO"
	.sectionflags	@""
	.align	4


	//----- nvinfo : EIATTR_CUDA_API_VERSION
	.align		4
        /*0000*/ 	.byte	0x04, 0x37
        /*0002*/ 	.short	(.L_74 - .L_73)
.L_73:
        /*0004*/ 	.word	0x00000082


	//----- nvinfo : EIATTR_KPARAM_INFO
	.align		4
.L_74:
        /*0008*/ 	.byte	0x04, 0x17
        /*000a*/ 	.short	(.L_76 - .L_75)
.L_75:
        /*000c*/ 	.word	0x00000000
        /*0010*/ 	.short	0x0002
        /*0012*/ 	.short	0x0010
        /*0014*/ 	.byte	0x00, 0xf5, 0x21, 0x00


	//----- nvinfo : EIATTR_KPARAM_INFO
	.align		4
.L_76:
        /*0018*/ 	.byte	0x04, 0x17
        /*001a*/ 	.short	(.L_78 - .L_77)
.L_77:
        /*001c*/ 	.word	0x00000000
        /*0020*/ 	.short	0x0001
        /*0022*/ 	.short	0x0008
        /*0024*/ 	.byte	0x00, 0xf5, 0x21, 0x00


	//----- nvinfo : EIATTR_KPARAM_INFO
	.align		4
.L_78:
        /*0028*/ 	.byte	0x04, 0x17
        /*002a*/ 	.short	(.L_80 - .L_79)
.L_79:
        /*002c*/ 	.word	0x00000000
        /*0030*/ 	.short	0x0000
        /*0032*/ 	.short	0x0000
        /*0034*/ 	.byte	0x00, 0xf5, 0x21, 0x00


	//----- nvinfo : EIATTR_SPARSE_MMA_MASK
	.align		4
.L_80:
        /*0038*/ 	.byte	0x03, 0x50
        /*003a*/ 	.short	0x0000


	//----- nvinfo : EIATTR_MAXREG_COUNT
	.align		4
        /*003c*/ 	.byte	0x03, 0x1b
        /*003e*/ 	.short	0x00ff


	//----- nvinfo : EIATTR_MERCURY_ISA_VERSION
	.align		4
        /*0040*/ 	.byte	0x03, 0x5f
        /*0042*/ 	.short	0x0101


	//----- nvinfo : EIATTR_INT_WARP_WIDE_INSTR_OFFSETS
	.align		4
        /*0044*/ 	.byte	0x04, 0x31
        /*0046*/ 	.short	(.L_82 - .L_81)


	//   ....[0]....
.L_81:
        /*0048*/ 	.word	0x00000230


	//----- nvinfo : EIATTR_VRC_CTA_INIT_COUNT
	.align		4
.L_82:
        /*004c*/ 	.byte	0x02, 0x4a
	.zero		1
	.zero		1


	//----- nvinfo : EIATTR_EXIT_INSTR_OFFSETS
	.align		4
        /*0050*/ 	.byte	0x04, 0x1c
        /*0052*/ 	.short	(.L_84 - .L_83)


	//   ....[0]....
.L_83:
        /*0054*/ 	.word	0x000000a0


	//   ....[1]....
        /*0058*/ 	.word	0x00000330


	//----- nvinfo : EIATTR_CBANK_PARAM_SIZE
	.align		4
.L_84:
        /*005c*/ 	.byte	0x03, 0x19
        /*005e*/ 	.short	0x0018


	//----- nvinfo : EIATTR_PARAM_CBANK
	.align		4
        /*0060*/ 	.byte	0x04, 0x0a
        /*0062*/ 	.short	(.L_86 - .L_85)
	.align		4
.L_85:
        /*0064*/ 	.word	index@(.nv.constant0._Z14generar_fichasPiP17curandStateXORWOWS_)
        /*0068*/ 	.short	0x0380
        /*006a*/ 	.short	0x0018


	//----- nvinfo : EIATTR_SW_WAR
	.align		4
.L_86:
        /*006c*/ 	.byte	0x04, 0x36
        /*006e*/ 	.short	(.L_88 - .L_87)
.L_87:
        /*0070*/ 	.word	0x00000008
.L_88:


//--------------------- .nv.info._Z12setup_kernelP17curandStateXORWOWm --------------------------
	.section	.nv.info._Z12setup_kernelP17curandStateXORWOWm,"",@"SHT_CUDA_INFO"
	.sectionflags	@""
	.align	4


	//----- nvinfo : EIATTR_CUDA_API_VERSION
	.align		4
        /*0000*/ 	.byte	0x04, 0x37
        /*0002*/ 	.short	(.L_90 - .L_89)
.L_89:
        /*0004*/ 	.word	0x00000082


	//----- nvinfo : EIATTR_KPARAM_INFO
	.align		4
.L_90:
        /*0008*/ 	.byte	0x04, 0x17
        /*000a*/ 	.short	(.L_92 - .L_91)
.L_91:
        /*000c*/ 	.word	0x00000000
        /*0010*/ 	.short	0x0001
        /*0012*/ 	.short	0x0008
        /*0014*/ 	.byte	0x00, 0xf0, 0x21, 0x00


	//----- nvinfo : EIATTR_KPARAM_INFO
	.align		4
.L_92:
        /*0018*/ 	.byte	0x04, 0x17
        /*001a*/ 	.short	(.L_94 - .L_93)
.L_93:
        /*001c*/ 	.word	0x00000000
        /*0020*/ 	.short	0x0000
        /*0022*/ 	.short	0x0000
        /*0024*/ 	.byte	0x00, 0xf5, 0x21, 0x00


	//----- nvinfo : EIATTR_SPARSE_MMA_MASK
	.align		4
.L_94:
        /*0028*/ 	.byte	0x03, 0x50
        /*002a*/ 	.short	0x0000


	//----- nvinfo : EIATTR_MAXREG_COUNT
	.align		4
        /*002c*/ 	.byte	0x03, 0x1b
        /*002e*/ 	.short	0x00ff


	//----- nvinfo : EIATTR_MERCURY_ISA_VERSION
	.align		4
        /*0030*/ 	.byte	0x03, 0x5f
        /*0032*/ 	.short	0x0101


	//----- nvinfo : EIATTR_VRC_CTA_INIT_COUNT
	.align		4
        /*0034*/ 	.byte	0x02, 0x4a
	.zero		1
	.zero		1


	//----- nvinfo : EIATTR_EXIT_INSTR_OFFSETS
	.align		4
        /*0038*/ 	.byte	0x04, 0x1c
        /*003a*/ 	.short	(.L_96 - .L_95)


	//   ....[0]....
.L_95:
        /*003c*/ 	.word	0x00000f20


	//----- nvinfo : EIATTR_CRS_STACK_SIZE
	.align		4
.L_96:
        /*0040*/ 	.byte	0x04, 0x1e
        /*0042*/ 	.short	(.L_98 - .L_97)
.L_97:
        /*0044*/ 	.word	0x00000000


	//----- nvinfo : EIATTR_CBANK_PARAM_SIZE
	.align		4
.L_98:
        /*0048*/ 	.byte	0x03, 0x19
        /*004a*/ 	.short	0x0010


	//----- nvinfo : EIATTR_PARAM_CBANK
	.align		4
        /*004c*/ 	.byte	0x04, 0x0a
        /*004e*/ 	.short	(.L_100 - .L_99)
	.align		4
.L_99:
        /*0050*/ 	.word	index@(.nv.constant0._Z12setup_kernelP17curandStateXORWOWm)
        /*0054*/ 	.short	0x0380
        /*0056*/ 	.short	0x0010


	//----- nvinfo : EIATTR_SW_WAR
	.align		4
.L_100:
        /*0058*/ 	.byte	0x04, 0x36
        /*005a*/ 	.short	(.L_102 - .L_101)
.L_101:
        /*005c*/ 	.word	0x00000008
.L_102:


//--------------------- .nv.callgraph             --------------------------
	.section	.nv.callgraph,"",@"SHT_CUDA_CALLGRAPH"
	.align	4
	.sectionentsize	8
	.align		4
        /*0000*/ 	.word	0x00000000
	.align		4
        /*0004*/ 	.word	0xffffffff
	.align		4
        /*0008*/ 	.word	index@(_Z15eliminar_fichasPiS_S_S_)
	.align		4
        /*000c*/ 	.word	index@(vprintf)
	.align		4
        /*0010*/ 	.word	0x00000000
	.align		4
        /*0014*/ 	.word	0xfffffffe
	.align		4
        /*0018*/ 	.word	0x00000000
	.align		4
        /*001c*/ 	.word	0xfffffffd
	.align		4
        /*0020*/ 	.word	0x00000000
	.align		4
        /*0024*/ 	.word	0xfffffffc


//--------------------- .nv.constant4             --------------------------
	.section	.nv.constant4,"a",@progbits
	.align	8
	.align		8
.nv.constant4:
        /*0000*/ 	.dword	vprintf
	.align		8
        /*0008*/ 	.dword	precalc_xorwow_matrix
	.align		8
        /*0010*/ 	.dword	precalc_xorwow_offset_matrix
	.align		8
        /*0018*/ 	.dword	mrg32k3aM1
	.align		8
        /*0020*/ 	.dword	mrg32k3aM2
	.align		8
        /*0028*/ 	.dword	mrg32k3aM1SubSeq
	.align		8
        /*0030*/ 	.dword	mrg32k3aM2SubSeq
	.align		8
        /*0038*/ 	.dword	mrg32k3aM1Seq
	.align		8
        /*0040*/ 	.dword	mrg32k3aM2Seq
	.align		8
        /*0048*/ 	.dword	$str


//--------------------- .nv.constant3             --------------------------
	.section	.nv.constant3,"a",@progbits
	.align	8
.nv.constant3:
	.type		__cr_lgamma_table,@object
	.size		__cr_lgamma_table,(dev_N - __cr_lgamma_table)
__cr_lgamma_table:
        /*0000*/ 	.byte	0x00, 0x00, 0x00, 0x00, 0x00, 0x00, 0x00, 0x00, 0x00, 0x00, 0x00, 0x00, 0x00, 0x00, 0x00, 0x00
        /*0010*/ 	.byte	0xef, 0x39, 0xfa, 0xfe, 0x42, 0x2e, 0xe6, 0x3f, 0x02, 0x20, 0x2a, 0xfa, 0x0b, 0xab, 0xfc, 0x3f
        /*0020*/ 	.byte	0xf9, 0x2c, 0x92, 0x7c, 0xa7, 0x6c, 0x09, 0x40, 0xc9, 0x79, 0x44, 0x3c, 0x64, 0x26, 0x13, 0x40
        /*0030*/ 	.byte	0xca, 0x01, 0xcf, 0x3a, 0x27, 0x51, 0x1a, 0x40, 0x30, 0xcc, 0x2d, 0xf3, 0xe1, 0x0c, 0x21, 0x40
        /*0040*/ 	.byte	0x0d, 0xb7, 0xfc, 0x82, 0x8e, 0x35, 0x25, 0x40
	.type		dev_N,@object
	.size		dev_N,(dev_M - dev_N)
dev_N:
	.zero		4
	.type		dev_M,@object
	.size		dev_M,(dev_DIF - dev_M)
dev_M:
	.zero		4
	.type		dev_DIF,@object
	.size		dev_DIF,(.L_11 - dev_DIF)
dev_DIF:
	.zero		4
.L_11:


//--------------------- .text._Z15eliminar_fichasPiS_S_S_ --------------------------
	.section	.text._Z15eliminar_fichasPiS_S_S_,"ax",@progbits
	.align	128
        .global         _Z15eliminar_fichasPiS_S_S_
        .type           _Z15eliminar_fichasPiS_S_S_,@function
        .size           _Z15eliminar_fichasPiS_S_S_,(.L_x_21 - _Z15eliminar_fichasPiS_S_S_)
        .other          _Z15eliminar_fichasPiS_S_S_,@"STO_CUDA_ENTRY STV_DEFAULT"
_Z15eliminar_fichasPiS_S_S_:
.text._Z15eliminar_fichasPiS_S_S_:
[----:B------:R-:W0:Y:S08]  /*0000*/  LDC R1, c[0x0][0x37c] ;  /* 0x0000df00ff017b82 */ /* 0x000e300000000800 */
[----:B------:R-:W1:Y:S01]  /*0010*/  LDC.64 R2, c[0x0][0x390] ;  /* 0x0000e400ff027b82 */ /* 0x000e620000000a00 */
[----:B------:R-:W1:Y:S01]  /*0020*/  LDCU.64 UR36, c[0x0][0x358] ;  /* 0x00006b00ff2477ac */ /* 0x000e620008000a00 */
[----:B------:R-:W2:Y:S06]  /*0030*/  S2R R30, SR_TID.X ;  /* 0x00000000001e7919 */ /* 0x000eac0000002100 */
[----:B------:R-:W2:Y:S01]  /*0040*/  S2UR UR4, SR_CTAID.X ;  /* 0x00000000000479c3 */ /* 0x000ea20000002500 */
[----:B------:R-:W3:Y:S07]  /*0050*/  S2R R31, SR_TID.Y ;  /* 0x00000000001f7919 */ /* 0x000eee0000002200 */
[----:B------:R-:W2:Y:S01]  /*0060*/  LDC R29, c[0x0][0x360] ;  /* 0x0000d800ff1d7b82 */ /* 0x000ea20000000800 */
[----:B-1----:R-:W4:Y:S07]  /*0070*/  LDG.E R0, desc[UR36][R2.64+0x4] ;  /* 0x0000042402007981 */ /* 0x002f2e000c1e1900 */
[----:B------:R-:W1:Y:S01]  /*0080*/  S2UR UR5, SR_CgaCtaId ;  /* 0x00000000000579c3 */ /* 0x000e620000008800 */
[----:B------:R-:W4:Y:S01]  /*0090*/  LDG.E R4, desc[UR36][R2.64] ;  /* 0x0000002402047981 */ /* 0x000f22000c1e1900 */
[----:B------:R-:W-:Y:S06]  /*00a0*/  BSSY.RECONVERGENT B0, `(.L_x_0) ;  /* 0x000001b000007945 */ /* 0x000fec0003800200 */
[----:B------:R-:W3:Y:S01]  /*00b0*/  S2UR UR6, SR_CTAID.Y ;  /* 0x00000000000679c3 */ /* 0x000ee20000002600 */
[----:B--2---:R-:W-:-:S07]  /*00c0*/  IMAD R30, R29, UR4, R30 ;  /* 0x000000041d1e7c24 */ /* 0x004fce000f8e021e */
[----:B------:R-:W3:Y:S01]  /*00d0*/  LDC R28, c[0x0][0x364] ;  /* 0x0000d900ff1c7b82 */ /* 0x000ee20000000800 */
[----:B------:R-:W-:Y:S02]  /*00e0*/  UMOV UR4, 0x400 ;  /* 0x0000040000047882 */ /* 0x000fe40000000000 */
[----:B-1----:R-:W-:-:S05]  /*00f0*/  ULEA UR4, UR5, UR4, 0x18 ;  /* 0x0000000405047291 */ /* 0x002fca000f8ec0ff */
[----:B------:R-:W1:Y:S04]  /*0100*/  LDC.64 R18, c[0x0][0x388] ;  /* 0x0000e200ff127b82 */ /* 0x000e680000000a00 */
[----:B------:R-:W-:Y:S04]  /*0110*/  STS [UR4], RZ ;  /* 0x000000ffff007988 */ /* 0x000fe80008000804 */
[----:B------:R-:W2:Y:S01]  /*0120*/  LDC.64 R16, c[0x0][0x380] ;  /* 0x0000e000ff107b82 */ /* 0x000ea20000000a00 */
[----:B---3--:R-:W-:-:S04]  /*0130*/  IMAD R31, R28, UR6, R31 ;  /* 0x000000061c1f7c24 */ /* 0x008fc8000f8e021f */
[----:B------:R-:W-:-:S04]  /*0140*/  IMAD R5, R31, R29, R30 ;  /* 0x0000001d1f057224 */ /* 0x000fc800078e021e */
[----:B-1----:R-:W-:Y:S01]  /*0150*/  IMAD.WIDE R26, R5, 0x4, R18 ;  /* 0x00000004051a7825 */ /* 0x002fe200078e0212 */
[----:B------:R-:W-:Y:S03]  /*0160*/  BAR.SYNC.DEFER_BLOCKING 0x0 ;  /* 0x0000000000007b1d */ /* 0x000fe60000010000 */
[----:B----4-:R-:W-:-:S04]  /*0170*/  IMAD R0, R0, R29, R4 ;  /* 0x0000001d00007224 */ /* 0x010fc800078e0204 */
[----:B--2---:R-:W-:Y:S01]  /*0180*/  IMAD.WIDE R24, R0, 0x4, R16 ;  /* 0x0000000400187825 */ /* 0x004fe200078e0210 */
[----:B------:R-:W-:-:S13]  /*0190*/  ISETP.NE.AND P0, PT, R5, R0, PT ;  /* 0x000000000500720c */ /* 0x000fda0003f05270 */
[----:B------:R1:W-:Y:S01]  /*01a0*/  @!P0 STG.E desc[UR36][R26.64], RZ ;  /* 0x000000ff1a008986 */ /* 0x0003e2000c101924 */
[----:B0-----:R-:W-:Y:S05]  /*01b0*/  @!P0 BRA `(.L_x_1) ;  /* 0x0000000000248947 */ /* 0x001fea0003800000 */
[----:B------:R-:W-:Y:S01]  /*01c0*/  IMAD.WIDE R2, R5, 0x4, R16 ;  /* 0x0000000405027825 */ /* 0x000fe200078e0210 */
[----:B------:R-:W2:Y:S05]  /*01d0*/  LDG.E R0, desc[UR36][R24.64] ;  /* 0x0000002418007981 */ /* 0x000eaa000c1e1900 */
[----:B------:R-:W2:Y:S02]  /*01e0*/  LDG.E R3, desc[UR36][R2.64] ;  /* 0x0000002402037981 */ /* 0x000ea4000c1e1900 */
[----:B--2---:R-:W-:-:S13]  /*01f0*/  ISETP.NE.AND P0, PT, R3, R0, PT ;  /* 0x000000000300720c */ /* 0x004fda0003f05270 */
[----:B------:R-:W-:Y:S05]  /*0200*/  @P0 BRA `(.L_x_2) ;  /* 0x00000000000c0947 */ /* 0x000fea0003800000 */
[----:B------:R0:W-:Y:S04]  /*0210*/  STG.E desc[UR36][R26.64], R3 ;  /* 0x000000031a007986 */ /* 0x0001e8000c101924 */
[----:B------:R-:W-:Y:S01]  /*0220*/  ATOMS.POPC.INC.32 RZ, [UR4] ;  /* 0x00000000ffff7f8c */ /* 0x000fe2000d800004 */
[----:B------:R-:W-:Y:S05]  /*0230*/  BRA `(.L_x_1) ;  /* 0x0000000000047947 */ /* 0x000fea0003800000 */
.L_x_2:
[----:B------:R2:W-:Y:S02]  /*0240*/  STG.E desc[UR36][R26.64], R3 ;  /* 0x000000031a007986 */ /* 0x0005e4000c101924 */
.L_x_1:
[----:B------:R-:W-:Y:S05]  /*0250*/  BSYNC.RECONVERGENT B0 ;  /* 0x0000000000007941 */ /* 0x000fea0003800200 */
.L_x_0:
[----:B------:R-:W-:Y:S01]  /*0260*/  BAR.SYNC.DEFER_BLOCKING 0x0 ;  /* 0x0000000000007b1d */ /* 0x000fe20000010000 */
[C-C-:B------:R-:W-:Y:S01]  /*0270*/  IMAD.IADD R23, R5.reuse, 0x1, R29.reuse ;  /* 0x0000000105177824 */ /* 0x140fe200078e021d */
[----:B------:R-:W-:Y:S01]  /*0280*/  PRMT R0, RZ, 0x7610, R0 ;  /* 0x00007610ff007816 */ /* 0x000fe20000000000 */
[----:B------:R-:W-:Y:S02]  /*0290*/  IMAD.IADD R7, R5, 0x1, -R29 ;  /* 0x0000000105077824 */ /* 0x000fe400078e0a1d */
[----:B------:R-:W-:Y:S01]  /*02a0*/  IMAD.WIDE.U32 R22, R23, 0x4, R18 ;  /* 0x0000000417167825 */ /* 0x000fe200078e0012 */
[----:B------:R-:W3:Y:S03]  /*02b0*/  LDCU.64 UR38, c[0x0][0x398] ;  /* 0x00007300ff2677ac */ /* 0x000ee60008000a00 */
[----:B------:R-:W-:-:S04]  /*02c0*/  IMAD.WIDE R16, R5, 0x4, R16 ;  /* 0x0000000405107825 */ /* 0x000fc800078e0210 */
[----:B------:R-:W-:-:S04]  /*02d0*/  IMAD.WIDE.U32 R18, R7, 0x4, R18 ;  /* 0x0000000407127825 */ /* 0x000fc800078e0012 */
[----:B------:R-:W-:Y:S02]  /*02e0*/  VIADD R32, R30, 0x1 ;  /* 0x000000011e207836 */ /* 0x000fe40000000000 */
[----:B------:R-:W-:Y:S01]  /*02f0*/  VIADD R33, R31, 0x1 ;  /* 0x000000011f217836 */ /* 0x000fe20000000000 */
[----:B0-2---:R-:W0:Y:S04]  /*0300*/  LDS R3, [UR4] ;  /* 0x00000004ff037984 */ /* 0x005e280008000800 */
[----:B0--3--:R0:W-:Y:S02]  /*0310*/  STS [UR4+0x4], R3 ;  /* 0x00000403ff007988 */ /* 0x0091e40008000804 */
.L_x_5:
[----:B------:R-:W2:Y:S01]  /*0320*/  S2UR UR5, SR_CgaCtaId ;  /* 0x00000000000579c3 */ /* 0x000ea20000008800 */
[----:B------:R-:W-:Y:S02]  /*0330*/  UMOV UR4, 0x400 ;  /* 0x0000040000047882 */ /* 0x000fe40000000000 */
[----:B--2---:R-:W-:-:S06]  /*0340*/  ULEA UR4, UR5, UR4, 0x18 ;  /* 0x0000000405047291 */ /* 0x004fcc000f8ec0ff */
[----:B------:R-:W-:-:S05]  /*0350*/  IMAD.U32 R6, RZ, RZ, UR4 ;  /* 0x00000004ff067e24 */ /* 0x000fca000f8e00ff */
[----:B------:R2:W-:Y:S01]  /*0360*/  STS [R6], R3 ;  /* 0x0000000306007388 */ /* 0x0005e20000000800 */
[----:B------:R-:W-:Y:S06]  /*0370*/  BAR.SYNC.DEFER_BLOCKING 0x0 ;  /* 0x0000000000007b1d */ /* 0x000fec0000010000 */
[----:B------:R-:W3:Y:S04]  /*0380*/  LDG.E R2, desc[UR36][R16.64] ;  /* 0x0000002410027981 */ /* 0x000ee8000c1e1900 */
[----:B------:R-:W3:Y:S02]  /*0390*/  LDG.E R5, desc[UR36][R24.64] ;  /* 0x0000002418057981 */ /* 0x000ee4000c1e1900 */
[----:B---3--:R-:W-:-:S13]  /*03a0*/  ISETP.NE.AND P0, PT, R2, R5, PT ;  /* 0x000000050200720c */ /* 0x008fda0003f05270 */
[----:B--2---:R-:W-:Y:S05]  /*03b0*/  @P0 BRA `(.L_x_3) ;  /* 0x0000000000e00947 */ /* 0x004fea0003800000 */
[----:B------:R-:W2:Y:S02]  /*03c0*/  LDG.E R2, desc[UR36][R26.64] ;  /* 0x000000241a027981 */ /* 0x000ea4000c1e1900 */
[----:B--2---:R-:W-:-:S13]  /*03d0*/  ISETP.NE.AND P0, PT, R2, RZ, PT ;  /* 0x000000ff0200720c */ /* 0x004fda0003f05270 */
[----:B------:R-:W-:Y:S05]  /*03e0*/  @!P0 BRA `(.L_x_3) ;  /* 0x0000000000d48947 */ /* 0x000fea0003800000 */
[----:B------:R-:W-:-:S04]  /*03f0*/  LOP3.LUT P0, RZ, R0, 0xff, RZ, 0xc0, !PT ;  /* 0x000000ff00ff7812 */ /* 0x000fc8000780c0ff */
[----:B------:R-:W-:-:S13]  /*0400*/  ISETP.GE.U32.OR P0, PT, R32, R29, P0 ;  /* 0x0000001d2000720c */ /* 0x000fda0000706470 */
[----:B------:R-:W2:Y:S02]  /*0410*/  @!P0 LDG.E R2, desc[UR36][R26.64+0x4] ;  /* 0x000004241a028981 */ /* 0x000ea4000c1e1900 */
[----:B--2---:R-:W-:-:S04]  /*0420*/  @!P0 ISETP.NE.AND P1, PT, R2, RZ, PT ;  /* 0x000000ff0200820c */ /* 0x004fc80003f25270 */
[----:B------:R-:W-:-:S04]  /*0430*/  @!P0 SEL R2, RZ, 0x1, P1 ;  /* 0x00000001ff028807 */ /* 0x000fc80000800000 */
[----:B------:R-:W-:-:S04]  /*0440*/  @!P0 PRMT R0, R2, 0x7610, R0 ;  /* 0x0000761002008816 */ /* 0x000fc80000000000 */
[----:B------:R-:W-:-:S04]  /*0450*/  LOP3.LUT P0, RZ, R0, 0xff, RZ, 0xc0, !PT ;  /* 0x000000ff00ff7812 */ /* 0x000fc8000780c0ff */
[----:B------:R-:W-:-:S13]  /*0460*/  ISETP.LT.OR P0, PT, R30, 0x1, P0 ;  /* 0x000000011e00780c */ /* 0x000fda0000701670 */
[----:B------:R-:W2:Y:S02]  /*0470*/  @!P0 LDG.E R2, desc[UR36][R26.64+-0x4] ;  /* 0xfffffc241a028981 */ /* 0x000ea4000c1e1900 */
[----:B--2---:R-:W-:-:S04]  /*0480*/  @!P0 ISETP.NE.AND P1, PT, R2, RZ, PT ;  /* 0x000000ff0200820c */ /* 0x004fc80003f25270 */
[----:B------:R-:W-:-:S04]  /*0490*/  @!P0 SEL R2, RZ, 0x1, P1 ;  /* 0x00000001ff028807 */ /* 0x000fc80000800000 */
[----:B------:R-:W-:-:S04]  /*04a0*/  @!P0 PRMT R0, R2, 0x7610, R0 ;  /* 0x0000761002008816 */ /* 0x000fc80000000000 */
[----:B------:R-:W-:-:S04]  /*04b0*/  LOP3.LUT P0, RZ, R0, 0xff, RZ, 0xc0, !PT ;  /* 0x000000ff00ff7812 */ /* 0x000fc8000780c0ff */
[----:B------:R-:W-:-:S13]  /*04c0*/  ISETP.GE.U32.OR P0, PT, R33, R28, P0 ;  /* 0x0000001c2100720c */ /* 0x000fda0000706470 */
[----:B------:R-:W2:Y:S02]  /*04d0*/  @!P0 LDG.E R2, desc[UR36][R22.64] ;  /* 0x0000002416028981 */ /* 0x000ea4000c1e1900 */
[----:B--2---:R-:W-:-:S04]  /*04e0*/  @!P0 ISETP.NE.AND P1, PT, R2, RZ, PT ;  /* 0x000000ff0200820c */ /* 0x004fc80003f25270 */
[----:B------:R-:W-:-:S04]  /*04f0*/  @!P0 SEL R2, RZ, 0x1, P1 ;  /* 0x00000001ff028807 */ /* 0x000fc80000800000 */
[----:B------:R-:W-:-:S04]  /*0500*/  @!P0 PRMT R0, R2, 0x7610, R0 ;  /* 0x0000761002008816 */ /* 0x000fc80000000000 */
[----:B------:R-:W-:-:S04]  /*0510*/  LOP3.LUT P0, RZ, R0, 0xff, RZ, 0xc0, !PT ;  /* 0x000000ff00ff7812 */ /* 0x000fc8000780c0ff */
[----:B------:R-:W-:-:S13]  /*0520*/  ISETP.EQ.OR P0, PT, R31, RZ, P0 ;  /* 0x000000ff1f00720c */ /* 0x000fda0000702670 */
[----:B------:R-:W2:Y:S02]  /*0530*/  @!P0 LDG.E R2, desc[UR36][R18.64] ;  /* 0x0000002412028981 */ /* 0x000ea4000c1e1900 */
[----:B--2---:R-:W-:-:S04]  /*0540*/  @!P0 ISETP.NE.AND P1, PT, R2, RZ, PT ;  /* 0x000000ff0200820c */ /* 0x004fc80003f25270 */
[----:B------:R-:W-:-:S04]  /*0550*/  @!P0 SEL R2, RZ, 0x1, P1 ;  /* 0x00000001ff028807 */ /* 0x000fc80000800000 */
[----:B------:R-:W-:-:S04]  /*0560*/  @!P0 PRMT R0, R2, 0x7610, R0 ;  /* 0x0000761002008816 */ /* 0x000fc80000000000 */
[----:B------:R-:W-:Y:S02]  /*0570*/  LOP3.LUT P0, RZ, R0, 0xff, RZ, 0xc0, !PT ;  /* 0x000000ff00ff7812 */ /* 0x000fe4000780c0ff */
[----:B------:R-:W-:-:S11]  /*0580*/  PRMT R0, RZ, 0x7610, R0 ;  /* 0x00007610ff007816 */ /* 0x000fd60000000000 */
[----:B------:R-:W-:Y:S05]  /*0590*/  @!P0 BRA `(.L_x_3) ;  /* 0x0000000000688947 */ /* 0x000fea0003800000 */
[----:B------:R-:W-:Y:S01]  /*05a0*/  MOV R2, 0x0 ;  /* 0x0000000000027802 */ /* 0x000fe20000000f00 */
[----:B------:R-:W2:Y:S01]  /*05b0*/  LDCU.64 UR4, c[0x4][0x48] ;  /* 0x01000900ff0477ac */ /* 0x000ea20008000a00 */
[----:B------:R-:W-:-:S04]  /*05c0*/  CS2R R6, SRZ ;  /* 0x0000000000067805 */ /* 0x000fc8000001ff00 */
[----:B0-----:R-:W0:Y:S01]  /*05d0*/  LDC.64 R2, c[0x4][R2] ;  /* 0x0100000002027b82 */ /* 0x001e220000000a00 */
[----:B--2---:R-:W-:Y:S02]  /*05e0*/  IMAD.U32 R4, RZ, RZ, UR4 ;  /* 0x00000004ff047e24 */ /* 0x004fe4000f8e00ff */
[----:B------:R-:W-:-:S07]  /*05f0*/  IMAD.U32 R5, RZ, RZ, UR5 ;  /* 0x00000005ff057e24 */ /* 0x000fce000f8e00ff */
[----:B------:R-:W-:-:S07]  /*0600*/  LEPC R20, `(.L_x_4) ;  /* 0x000000001014794e */ /* 0x000fce0000000000 */
[----:B01----:R-:W-:Y:S05]  /*0610*/  CALL.ABS.NOINC R2 ;  /* 0x0000000002007343 */ /* 0x003fea0003c00000 */
.L_x_4:
[----:B------:R-:W0:Y:S01]  /*0620*/  S2R R0, SR_LANEID ;  /* 0x0000000000007919 */ /* 0x000e220000000000 */
[----:B------:R-:W-:Y:S01]  /*0630*/  VOTEU.ANY UR4, UPT, PT ;  /* 0x0000000000047886 */ /* 0x000fe200038e0100 */
[----:B------:R-:W-:Y:S01]  /*0640*/  UIADD3 UR6, UP0, UPT, UR38, 0x4, URZ ;  /* 0x0000000426067890 */ /* 0x000fe2000ff1e0ff */
[----:B------:R-:W1:Y:S01]  /*0650*/  POPC R5, UR4 ;  /* 0x0000000400057d09 */ /* 0x000e620008000000 */
[----:B------:R-:W-:Y:S02]  /*0660*/  UFLO.U32 UR5, UR4 ;  /* 0x00000004000572bd */ /* 0x000fe400080e0000 */
[----:B------:R-:W-:Y:S02]  /*0670*/  UIADD3.X UR4, UPT, UPT, URZ, UR39, URZ, UP0, !UPT ;  /* 0x00000027ff047290 */ /* 0x000fe400087fe4ff */
[----:B------:R-:W-:-:S04]  /*0680*/  IMAD.U32 R2, RZ, RZ, UR6 ;  /* 0x00000006ff027e24 */ /* 0x000fc8000f8e00ff */
[----:B------:R-:W-:Y:S01]  /*0690*/  IMAD.U32 R3, RZ, RZ, UR4 ;  /* 0x00000004ff037e24 */ /* 0x000fe2000f8e00ff */
[----:B0-----:R-:W-:Y:S02]  /*06a0*/  ISETP.EQ.U32.AND P0, PT, R0, UR5, PT ;  /* 0x0000000500007c0c */ /* 0x001fe4000bf02070 */
[----:B------:R-:W0:Y:S01]  /*06b0*/  S2UR UR5, SR_CgaCtaId ;  /* 0x00000000000579c3 */ /* 0x000e220000008800 */
[----:B------:R-:W-:Y:S01]  /*06c0*/  UMOV UR4, 0x400 ;  /* 0x0000040000047882 */ /* 0x000fe20000000000 */
[----:B-1----:R-:W-:-:S09]  /*06d0*/  IMAD.MOV R4, RZ, RZ, -R5 ;  /* 0x000000ffff047224 */ /* 0x002fd200078e0a05 */
[----:B------:R2:W-:Y:S01]  /*06e0*/  @P0 REDG.E.ADD.STRONG.GPU desc[UR36][R2.64], R5 ;  /* 0x000000050200098e */ /* 0x0005e2000c12e124 */
[----:B------:R-:W-:-:S03]  /*06f0*/  IMAD.MOV.U32 R0, RZ, RZ, 0x1 ;  /* 0x00000001ff007424 */ /* 0x000fc600078e00ff */
[----:B------:R2:W-:Y:S01]  /*0700*/  STG.E desc[UR36][R26.64], RZ ;  /* 0x000000ff1a007986 */ /* 0x0005e2000c101924 */
[----:B0-----:R-:W-:-:S06]  /*0710*/  ULEA UR4, UR5, UR4, 0x18 ;  /* 0x0000000405047291 */ /* 0x001fcc000f8ec0ff */
[----:B------:R-:W-:-:S05]  /*0720*/  IMAD.U32 R6, RZ, RZ, UR4 ;  /* 0x00000004ff067e24 */ /* 0x000fca000f8e00ff */
[----:B------:R2:W-:Y:S02]  /*0730*/  @P0 ATOMS.ADD RZ, [R6+0x4], R4 ;  /* 0x0000040406ff038c */ /* 0x0005e40000000000 */
.L_x_3:
[----:B------:R-:W-:Y:S05]  /*0740*/  WARPSYNC.ALL ;  /* 0x0000000000007948 */ /* 0x000fea0003800000 */
[----:B------:R-:W-:Y:S06]  /*0750*/  BAR.SYNC.DEFER_BLOCKING 0x0 ;  /* 0x0000000000007b1d */ /* 0x000fec0000010000 */
[----:B0-2---:R-:W0:Y:S02]  /*0760*/  LDS.64 R2, [R6] ;  /* 0x0000000006027984 */ /* 0x005e240000000a00 */
[----:B0-----:R-:W-:-:S13]  /*0770*/  ISETP.NE.AND P0, PT, R2, R3, PT ;  /* 0x000000030200720c */ /* 0x001fda0003f05270 */
[----:B------:R-:W-:Y:S05]  /*0780*/  @P0 BRA `(.L_x_5) ;  /* 0xfffffff800e40947 */ /* 0x000fea000383ffff */
[----:B------:R-:W-:Y:S05]  /*0790*/  EXIT ;  /* 0x000000000000794d */ /* 0x000fea0003800000 */
.L_x_6:
[----:B------:R-:W-:-:S00]  /*07a0*/  BRA `(.L_x_6) ;  /* 0xfffffffc00fc7947 */ /* 0x000fc0000383ffff */
[----:B------:R-:W-:-:S00]  /*07b0*/  NOP ;  /* 0x0000000000007918 */ /* 0x000fc00000000000 */
        /* <DEDUP_REMOVED lines=12> */
.L_x_21:


//--------------------- .text._Z12bajar_fichasPi  --------------------------
	.section	.text._Z12bajar_fichasPi,"ax",@progbits
	.align	128
        .global         _Z12bajar_fichasPi
        .type           _Z12bajar_fichasPi,@function
        .size           _Z12bajar_fichasPi,(.L_x_22 - _Z12bajar_fichasPi)
        .other          _Z12bajar_fichasPi,@"STO_CUDA_ENTRY STV_DEFAULT"
_Z12bajar_fichasPi:
.text._Z12bajar_fichasPi:
[----:B------:R-:W-:Y:S01]  /*0000*/  LDC R1, c[0x0][0x37c] ;  /* 0x0000df00ff017b82 */ /* 0x000fe20000000800 */
[----:B------:R-:W0:Y:S07]  /*0010*/  S2R R0, SR_TID.X ;  /* 0x0000000000007919 */ /* 0x000e2e0000002100 */
[----:B------:R-:W1:Y:S01]  /*0020*/  LDC.64 R2, c[0x3][0x48] ;  /* 0x00c01200ff027b82 */ /* 0x000e620000000a00 */
[----:B0-----:R-:W-:-:S05]  /*0030*/  LOP3.LUT R0, RZ, R0, RZ, 0x33, !PT ;  /* 0x00000000ff007212 */ /* 0x001fca00078e33ff */
[----:B-1----:R-:W-:-:S05]  /*0040*/  IMAD R0, R3, R2, R0 ;  /* 0x0000000203007224 */ /* 0x002fca00078e0200 */
[----:B------:R-:W-:-:S13]  /*0050*/  ISETP.GE.AND P0, PT, R0, R3, PT ;  /* 0x000000030000720c */ /* 0x000fda0003f06270 */
[----:B------:R-:W-:Y:S05]  /*0060*/  @!P0 EXIT ;  /* 0x000000000000894d */ /* 0x000fea0003800000 */
[----:B------:R-:W0:Y:S01]  /*0070*/  LDC.64 R2, c[0x0][0x380] ;  /* 0x0000e000ff027b82 */ /* 0x000e220000000a00 */
[----:B------:R-:W1:Y:S01]  /*0080*/  LDCU.64 UR4, c[0x0][0x358] ;  /* 0x00006b00ff0477ac */ /* 0x000e620008000a00 */
[----:B------:R-:W2:Y:S02]  /*0090*/  LDCU UR6, c[0x3][0x4c] ;  /* 0x00c00980ff0677ac */ /* 0x000ea40008000800 */
.L_x_9:
[----:B0-----:R-:W-:-:S05]  /*00a0*/  IMAD.WIDE R4, R0, 0x4, R2 ;  /* 0x0000000400047825 */ /* 0x001fca00078e0202 */
[----:B-1----:R-:W3:Y:S01]  /*00b0*/  LDG.E R6, desc[UR4][R4.64] ;  /* 0x0000000404067981 */ /* 0x002ee2000c1e1900 */
[----:B------:R-:W-:Y:S01]  /*00c0*/  BSSY.RECONVERGENT B0, `(.L_x_7) ;  /* 0x0000009000007945 */ /* 0x000fe20003800200 */
[----:B---3--:R-:W-:-:S13]  /*00d0*/  ISETP.NE.AND P0, PT, R6, RZ, PT ;  /* 0x000000ff0600720c */ /* 0x008fda0003f05270 */
[----:B------:R-:W-:Y:S05]  /*00e0*/  @P0 BRA `(.L_x_8) ;  /* 0x0000000000180947 */ /* 0x000fea0003800000 */
[----:B--2---:R-:W-:-:S04]  /*00f0*/  VIADD R7, R0, -UR6 ;  /* 0x8000000600077c36 */ /* 0x004fc80008000000 */
[----:B------:R-:W-:-:S05]  /*0100*/  IMAD.WIDE R6, R7, 0x4, R2 ;  /* 0x0000000407067825 */ /* 0x000fca00078e0202 */
[----:B------:R-:W2:Y:S02]  /*0110*/  LDG.E R9, desc[UR4][R6.64] ;  /* 0x0000000406097981 */ /* 0x000ea4000c1e1900 */
[----:B--2---:R-:W-:-:S13]  /*0120*/  ISETP.NE.AND P0, PT, R9, RZ, PT ;  /* 0x000000ff0900720c */ /* 0x004fda0003f05270 */
[----:B------:R0:W-:Y:S04]  /*0130*/  @P0 STG.E desc[UR4][R4.64], R9 ;  /* 0x0000000904000986 */ /* 0x0001e8000c101904 */
[----:B------:R0:W-:Y:S02]  /*0140*/  @P0 STG.E desc[UR4][R6.64], RZ ;  /* 0x000000ff06000986 */ /* 0x0001e4000c101904 */
.L_x_8:
[----:B--2---:R-:W-:Y:S05]  /*0150*/  BSYNC.RECONVERGENT B0 ;  /* 0x0000000000007941 */ /* 0x004fea0003800200 */
.L_x_7:
[----:B------:R-:W-:-:S05]  /*0160*/  VIADD R0, R0, -UR6 ;  /* 0x8000000600007c36 */ /* 0x000fca0008000000 */
[----:B------:R-:W-:-:S13]  /*0170*/  ISETP.GE.AND P0, PT, R0, UR6, PT ;  /* 0x0000000600007c0c */ /* 0x000fda000bf06270 */
[----:B------:R-:W-:Y:S05]  /*0180*/  @P0 BRA `(.L_x_9) ;  /* 0xfffffffc00c40947 */ /* 0x000fea000383ffff */
[----:B------:R-:W-:Y:S05]  /*0190*/  EXIT ;  /* 0x000000000000794d */ /* 0x000fea0003800000 */
.L_x_10:
        /* <DEDUP_REMOVED lines=14> */
.L_x_22:


//--------------------- .text._Z14generar_fichasPiP17curandStateXORWOWS_ --------------------------
	.section	.text._Z14generar_fichasPiP17curandStateXORWOWS_,"ax",@progbits
	.align	128
        .global         _Z14generar_fichasPiP17curandStateXORWOWS_
        .type           _Z14generar_fichasPiP17curandStateXORWOWS_,@function
        .size           _Z14generar_fichasPiP17curandStateXORWOWS_,(.L_x_23 - _Z14generar_fichasPiP17curandStateXORWOWS_)
        .other          _Z14generar_fichasPiP17curandStateXORWOWS_,@"STO_CUDA_ENTRY STV_DEFAULT"
_Z14generar_fichasPiP17curandStateXORWOWS_:
.text._Z14generar_fichasPiP17curandStateXORWOWS_:
[----:B------:R-:W-:Y:S01]  /*0000*/  LDC R1, c[0x0][0x37c] ;  /* 0x0000df00ff017b82 */ /* 0x000fe20000000800 */
[----:B------:R-:W0:Y:S07]  /*0010*/  S2R R0, SR_TID.X ;  /* 0x0000000000007919 */ /* 0x000e2e0000002100 */
[----:B------:R-:W0:Y:S01]  /*0020*/  S2UR UR4, SR_CTAID.X ;  /* 0x00000000000479c3 */ /* 0x000e220000002500 */
[----:B------:R-:W1:Y:S07]  /*0030*/  LDCU.64 UR8, c[0x0][0x358] ;  /* 0x00006b00ff0877ac */ /* 0x000e6e0008000a00 */
[----:B------:R-:W0:Y:S08]  /*0040*/  LDC R5, c[0x0][0x360] ;  /* 0x0000d800ff057b82 */ /* 0x000e300000000800 */
[----:B------:R-:W2:Y:S01]  /*0050*/  LDC.64 R2, c[0x0][0x380] ;  /* 0x0000e000ff027b82 */ /* 0x000ea20000000a00 */
[----:B0-----:R-:W-:-:S04]  /*0060*/  IMAD R5, R5, UR4, R0 ;  /* 0x0000000405057c24 */ /* 0x001fc8000f8e0200 */
[----:B--2---:R-:W-:-:S05]  /*0070*/  IMAD.WIDE R2, R5, 0x4, R2 ;  /* 0x0000000405027825 */ /* 0x004fca00078e0202 */
[----:B-1----:R-:W2:Y:S02]  /*0080*/  LDG.E R4, desc[UR8][R2.64] ;  /* 0x0000000802047981 */ /* 0x002ea4000c1e1900 */
[----:B--2---:R-:W-:-:S13]  /*0090*/  ISETP.NE.AND P0, PT, R4, RZ, PT ;  /* 0x000000ff0400720c */ /* 0x004fda0003f05270 */
[----:B------:R-:W-:Y:S05]  /*00a0*/  @P0 EXIT ;  /* 0x000000000000094d */ /* 0x000fea0003800000 */
[----:B------:R-:W0:Y:S01]  /*00b0*/  LDC.64 R4, c[0x0][0x388] ;  /* 0x0000e200ff047b82 */ /* 0x000e220000000a00 */
[----:B------:R-:W1:Y:S01]  /*00c0*/  S2R R14, SR_LANEID ;  /* 0x00000000000e7919 */ /* 0x000e620000000000 */
[----:B------:R-:W2:Y:S01]  /*00d0*/  LDCU UR4, c[0x3][0x50] ;  /* 0x00c00a00ff0477ac */ /* 0x000ea20008000800 */
[----:B------:R-:W3:Y:S01]  /*00e0*/  LDCU.64 UR6, c[0x0][0x390] ;  /* 0x00007200ff0677ac */ /* 0x000ee20008000a00 */
[----:B0-----:R-:W-:-:S05]  /*00f0*/  IMAD.WIDE.U32 R4, R0, 0x30, R4 ;  /* 0x0000003000047825 */ /* 0x001fca00078e0004 */
[----:B------:R-:W4:Y:S04]  /*0100*/  LDG.E.64 R10, desc[UR8][R4.64] ;  /* 0x00000008040a7981 */ /* 0x000f28000c1e1b00 */
[----:B------:R-:W5:Y:S04]  /*0110*/  LDG.E.64 R8, desc[UR8][R4.64+0x10] ;  /* 0x0000100804087981 */ /* 0x000f68000c1e1b00 */
[----:B------:R-:W2:Y:S01]  /*0120*/  LDG.E.64 R6, desc[UR8][R4.64+0x8] ;  /* 0x0000080804067981 */ /* 0x000ea2000c1e1b00 */
[----:B------:R-:W-:Y:S01]  /*0130*/  HFMA2 R15, -RZ, RZ, 0.1171875, 0 ;  /* 0x2f800000ff0f7431 */ /* 0x000fe200000001ff */
[----:B---3--:R-:W-:-:S04]  /*0140*/  UIADD3 UR5, UP0, UPT, UR6, 0x4, URZ ;  /* 0x0000000406057890 */ /* 0x008fc8000ff1e0ff */
[----:B------:R-:W-:Y:S01]  /*0150*/  UIADD3.X UR6, UPT, UPT, URZ, UR7, URZ, UP0, !UPT ;  /* 0x00000007ff067290 */ /* 0x000fe200087fe4ff */
[----:B----4-:R-:W-:Y:S02]  /*0160*/  SHF.R.U32.HI R0, RZ, 0x2, R11 ;  /* 0x00000002ff007819 */ /* 0x010fe4000001160b */
[----:B------:R-:W-:Y:S02]  /*0170*/  IADD3 R10, PT, PT, R10, 0x587c5, RZ ;  /* 0x000587c50a0a7810 */ /* 0x000fe40007ffe0ff */
[----:B------:R-:W-:Y:S01]  /*0180*/  LOP3.LUT R0, R0, R11, RZ, 0x3c, !PT ;  /* 0x0000000b00007212 */ /* 0x000fe200078e3cff */
[----:B-----5:R-:W-:Y:S01]  /*0190*/  IMAD.SHL.U32 R12, R9, 0x10, RZ ;  /* 0x00000010090c7824 */ /* 0x020fe200078e00ff */
[----:B------:R-:W-:Y:S01]  /*01a0*/  MOV R17, R8 ;  /* 0x0000000800117202 */ /* 0x000fe20000000f00 */
[----:B--2---:R-:W-:Y:S01]  /*01b0*/  IMAD.MOV.U32 R16, RZ, RZ, R7 ;  /* 0x000000ffff107224 */ /* 0x004fe200078e0007 */
[----:B------:R-:W-:Y:S01]  /*01c0*/  MOV R7, UR6 ;  /* 0x0000000600077c02 */ /* 0x000fe20008000f00 */
[----:B------:R-:W-:-:S03]  /*01d0*/  IMAD.SHL.U32 R11, R0, 0x2, RZ ;  /* 0x00000002000b7824 */ /* 0x000fc600078e00ff */
[----:B------:R-:W-:Y:S02]  /*01e0*/  STG.E.64 desc[UR8][R4.64+0x8], R16 ;  /* 0x0000081004007986 */ /* 0x000fe4000c101b08 */
[----:B------:R-:W-:Y:S02]  /*01f0*/  LOP3.LUT R11, R9, R12, R11, 0x96, !PT ;  /* 0x0000000c090b7212 */ /* 0x000fe400078e960b */
[----:B------:R-:W-:Y:S02]  /*0200*/  MOV R12, R9 ;  /* 0x00000009000c7202 */ /* 0x000fe40000000f00 */
[----:B------:R-:W-:Y:S02]  /*0210*/  LOP3.LUT R13, R11, R0, RZ, 0x3c, !PT ;  /* 0x000000000b0d7212 */ /* 0x000fe400078e3cff */
[----:B------:R-:W-:Y:S01]  /*0220*/  I2FP.F32.S32 R11, UR4 ;  /* 0x00000004000b7c45 */ /* 0x000fe20008201400 */
[----:B------:R-:W-:Y:S02]  /*0230*/  VOTEU.ANY UR4, UPT, PT ;  /* 0x0000000000047886 */ /* 0x000fe400038e0100 */
[----:B------:R-:W-:Y:S01]  /*0240*/  IMAD.IADD R0, R13, 0x1, R10 ;  /* 0x000000010d007824 */ /* 0x000fe200078e020a */
[----:B------:R-:W-:Y:S01]  /*0250*/  UFLO.U32 UR10, UR4 ;  /* 0x00000004000a72bd */ /* 0x000fe200080e0000 */
[----:B------:R-:W-:Y:S01]  /*0260*/  STG.E.64 desc[UR8][R4.64+0x10], R12 ;  /* 0x0000100c04007986 */ /* 0x000fe2000c101b08 */
[----:B------:R-:W-:-:S02]  /*0270*/  UPOPC UR4, UR4 ;  /* 0x00000004000472bf */ /* 0x000fc40008000000 */
[----:B------:R-:W-:Y:S02]  /*0280*/  I2FP.F32.U32 R0, R0 ;  /* 0x0000000000007245 */ /* 0x000fe40000201000 */
[----:B-1----:R-:W-:Y:S02]  /*0290*/  ISETP.EQ.U32.AND P0, PT, R14, UR10, PT ;  /* 0x0000000a0e007c0c */ /* 0x002fe4000bf02070 */
[----:B------:R-:W-:Y:S02]  /*02a0*/  IMAD R9, RZ, RZ, -UR4 ;  /* 0x80000004ff097e24 */ /* 0x000fe4000f8e02ff */
[----:B------:R-:W-:-:S04]  /*02b0*/  FFMA R0, R0, R15, 1.1641532182693481445e-10 ;  /* 0x2f00000000007423 */ /* 0x000fc8000000000f */
[----:B------:R-:W-:Y:S01]  /*02c0*/  FFMA R0, R0, R11, 1 ;  /* 0x3f80000000007423 */ /* 0x000fe2000000000b */
[----:B------:R-:W-:Y:S02]  /*02d0*/  IMAD.MOV.U32 R11, RZ, RZ, R6 ;  /* 0x000000ffff0b7224 */ /* 0x000fe400078e0006 */
[----:B------:R-:W-:Y:S01]  /*02e0*/  IMAD.U32 R6, RZ, RZ, UR5 ;  /* 0x00000005ff067e24 */ /* 0x000fe2000f8e00ff */
[----:B------:R-:W0:Y:S02]  /*02f0*/  F2I.TRUNC.NTZ R15, R0 ;  /* 0x00000000000f7305 */ /* 0x000e24000020f100 */
[----:B------:R-:W-:Y:S04]  /*0300*/  STG.E.64 desc[UR8][R4.64], R10 ;  /* 0x0000000a04007986 */ /* 0x000fe8000c101b08 */
[----:B0-----:R-:W-:Y:S04]  /*0310*/  STG.E desc[UR8][R2.64], R15 ;  /* 0x0000000f02007986 */ /* 0x001fe8000c101908 */
[----:B------:R-:W-:Y:S01]  /*0320*/  @P0 REDG.E.ADD.STRONG.GPU desc[UR8][R6.64], R9 ;  /* 0x000000090600098e */ /* 0x000fe2000c12e108 */
[----:B------:R-:W-:Y:S05]  /*0330*/  EXIT ;  /* 0x000000000000794d */ /* 0x000fea0003800000 */
.L_x_11:
        /* <DEDUP_REMOVED lines=12> */
.L_x_23:


//--------------------- .text._Z12setup_kernelP17curandStateXORWOWm --------------------------
	.section	.text._Z12setup_kernelP17curandStateXORWOWm,"ax",@progbits
	.align	128
        .global         _Z12setup_kernelP17curandStateXORWOWm
        .type           _Z12setup_kernelP17curandStateXORWOWm,@function
        .size           _Z12setup_kernelP17curandStateXORWOWm,(.L_x_24 - _Z12setup_kernelP17curandStateXORWOWm)
        .other          _Z12setup_kernelP17curandStateXORWOWm,@"STO_CUDA_ENTRY STV_DEFAULT"
_Z12setup_kernelP17curandStateXORWOWm:
.text._Z12setup_kernelP17curandStateXORWOWm:
[----:B------:R-:W-:Y:S08]  /*0000*/  LDC R1, c[0x0][0x37c] ;  /* 0x0000df00ff017b82 */ /* 0x000ff00000000800 */
[----:B------:R-:W0:Y:S01]  /*0010*/  LDC.64 R4, c[0x0][0x388] ;  /* 0x0000e200ff047b82 */ /* 0x000e220000000a00 */
[----:B------:R-:W1:Y:S01]  /*0020*/  S2R R13, SR_TID.X ;  /* 0x00000000000d7919 */ /* 0x000e620000002100 */
[----:B------:R-:W2:Y:S01]  /*0030*/  LDCU.64 UR4, c[0x0][0x358] ;  /* 0x00006b00ff0477ac */ /* 0x000ea20008000a00 */
[----:B------:R-:W-:Y:S05]  /*0040*/  BSSY.RECONVERGENT B0, `(.L_x_12) ;  /* 0x00000e7000007945 */ /* 0x000fea0003800200 */
[----:B------:R-:W1:Y:S01]  /*0050*/  LDC.64 R2, c[0x0][0x380] ;  /* 0x0000e000ff027b82 */ /* 0x000e620000000a00 */
[----:B0-----:R-:W-:-:S02]  /*0060*/  LOP3.LUT R0, R4, 0xaad26b49, RZ, 0x3c, !PT ;  /* 0xaad26b4904007812 */ /* 0x001fc400078e3cff */
[----:B------:R-:W-:-:S03]  /*0070*/  LOP3.LUT R4, R5, 0xf7dcefdd, RZ, 0x3c, !PT ;  /* 0xf7dcefdd05047812 */ /* 0x000fc600078e3cff */
[----:B------:R-:W-:Y:S02]  /*0080*/  IMAD R0, R0, 0x4182bed5, RZ ;  /* 0x4182bed500007824 */ /* 0x000fe400078e02ff */
[----:B------:R-:W-:Y:S02]  /*0090*/  IMAD R5, R4, -0x658354e5, RZ ;  /* 0x9a7cab1b04057824 */ /* 0x000fe400078e02ff */
[----:B-1----:R-:W-:Y:S01]  /*00a0*/  IMAD.WIDE.U32 R2, R13, 0x30, R2 ;  /* 0x000000300d027825 */ /* 0x002fe200078e0002 */
[C---:B------:R-:W-:Y:S02]  /*00b0*/  LOP3.LUT R8, R0.reuse, 0x159a55e5, RZ, 0x3c, !PT ;  /* 0x159a55e500087812 */ /* 0x040fe400078e3cff */
[C---:B------:R-:W-:Y:S01]  /*00c0*/  IADD3 R6, PT, PT, R0.reuse, 0x64f0c9, R5 ;  /* 0x0064f0c900067810 */ /* 0x040fe20007ffe005 */
[C---:B------:R-:W-:Y:S01]  /*00d0*/  VIADD R7, R0.reuse, 0x75bcd15 ;  /* 0x075bcd1500077836 */ /* 0x040fe20000000000 */
[----:B------:R-:W-:Y:S01]  /*00e0*/  LOP3.LUT R10, R5, 0x5491333, RZ, 0x3c, !PT ;  /* 0x05491333050a7812 */ /* 0x000fe200078e3cff */
[----:B------:R-:W-:Y:S01]  /*00f0*/  VIADD R11, R0, 0x583f19 ;  /* 0x00583f19000b7836 */ /* 0x000fe20000000000 */
[----:B------:R-:W-:Y:S01]  /*0100*/  ISETP.NE.AND P0, PT, R13, RZ, PT ;  /* 0x000000ff0d00720c */ /* 0x000fe20003f05270 */
[----:B------:R-:W-:Y:S01]  /*0110*/  VIADD R9, R5, 0x1f123bb5 ;  /* 0x1f123bb505097836 */ /* 0x000fe20000000000 */
[----:B--2---:R0:W-:Y:S04]  /*0120*/  STG.E.64 desc[UR4][R2.64], R6 ;  /* 0x0000000602007986 */ /* 0x0041e8000c101b04 */
[----:B------:R0:W-:Y:S04]  /*0130*/  STG.E.64 desc[UR4][R2.64+0x8], R8 ;  /* 0x0000080802007986 */ /* 0x0001e8000c101b04 */
[----:B------:R0:W-:Y:S03]  /*0140*/  STG.E.64 desc[UR4][R2.64+0x10], R10 ;  /* 0x0000100a02007986 */ /* 0x0001e6000c101b04 */
[----:B------:R-:W-:Y:S05]  /*0150*/  @!P0 BRA `(.L_x_13) ;  /* 0x0000000c00548947 */ /* 0x000fea0003800000 */
[----:B------:R-:W-:Y:S01]  /*0160*/  IMAD.MOV.U32 R0, RZ, RZ, R13 ;  /* 0x000000ffff007224 */ /* 0x000fe200078e000d */
[----:B0-----:R-:W-:-:S07]  /*0170*/  CS2R R10, SRZ ;  /* 0x00000000000a7805 */ /* 0x001fce000001ff00 */
.L_x_19:
[----:B0-----:R-:W-:Y:S01]  /*0180*/  LOP3.LUT R2, R0, 0x3, RZ, 0xc0, !PT ;  /* 0x0000000300027812 */ /* 0x001fe200078ec0ff */
[----:B------:R-:W-:Y:S03]  /*0190*/  BSSY.RECONVERGENT B1, `(.L_x_14) ;  /* 0x00000cb000017945 */ /* 0x000fe60003800200 */
[----:B------:R-:W-:-:S04]  /*01a0*/  ISETP.NE.U32.AND P0, PT, R2, RZ, PT ;  /* 0x000000ff0200720c */ /* 0x000fc80003f05070 */
[----:B------:R-:W-:-:S13]  /*01b0*/  ISETP.NE.AND.EX P0, PT, RZ, RZ, PT, P0 ;  /* 0x000000ffff00720c */ /* 0x000fda0003f05300 */
[----:B------:R-:W-:Y:S05]  /*01c0*/  @!P0 BRA `(.L_x_15) ;  /* 0x0000000c001c8947 */ /* 0x000fea0003800000 */
[----:B------:R-:W0:Y:S01]  /*01d0*/  LDC.64 R6, c[0x4][0x8] ;  /* 0x01000200ff067b82 */ /* 0x000e220000000a00 */
[----:B------:R-:W-:Y:S02]  /*01e0*/  IMAD.MOV.U32 R12, RZ, RZ, RZ ;  /* 0x000000ffff0c7224 */ /* 0x000fe400078e00ff */
[----:B0-----:R-:W-:-:S07]  /*01f0*/  IMAD.WIDE.U32 R6, R10, 0xc80, R6 ;  /* 0x00000c800a067825 */ /* 0x001fce00078e0006 */
.L_x_18:
[----:B0-----:R-:W-:Y:S01]  /*0200*/  IMAD.MOV.U32 R13, RZ, RZ, RZ ;  /* 0x000000ffff0d7224 */ /* 0x001fe200078e00ff */
[----:B------:R-:W-:Y:S01]  /*0210*/  CS2R R2, SRZ ;  /* 0x0000000000027805 */ /* 0x000fe2000001ff00 */
[----:B------:R-:W-:Y:S01]  /*0220*/  IMAD.MOV.U32 R15, RZ, RZ, RZ ;  /* 0x000000ffff0f7224 */ /* 0x000fe200078e00ff */
[----:B------:R-:W-:-:S07]  /*0230*/  CS2R R4, SRZ ;  /* 0x0000000000047805 */ /* 0x000fce000001ff00 */
.L_x_17:
[----:B------:R-:W0:Y:S01]  /*0240*/  S2R R14, SR_TID.X ;  /* 0x00000000000e7919 */ /* 0x000e220000002100 */
[----:B------:R-:W0:Y:S02]  /*0250*/  LDC.64 R8, c[0x0][0x380] ;  /* 0x0000e000ff087b82 */ /* 0x000e240000000a00 */
[----:B0-----:R-:W-:-:S04]  /*0260*/  IMAD.WIDE.U32 R8, R14, 0x30, R8 ;  /* 0x000000300e087825 */ /* 0x001fc800078e0008 */
[----:B------:R-:W-:-:S05]  /*0270*/  IMAD.WIDE.U32 R8, R15, 0x4, R8 ;  /* 0x000000040f087825 */ /* 0x000fca00078e0008 */
[----:B------:R0:W5:Y:S01]  /*0280*/  LDG.E R16, desc[UR4][R8.64+0x4] ;  /* 0x0000040408107981 */ /* 0x000162000c1e1900 */
[----:B------:R-:W-:-:S07]  /*0290*/  IMAD.MOV.U32 R17, RZ, RZ, RZ ;  /* 0x000000ffff117224 */ /* 0x000fce00078e00ff */
.L_x_16:
[----:B-----5:R-:W-:Y:S01]  /*02a0*/  SHF.R.U32.HI R24, RZ, R17, R16 ;  /* 0x00000011ff187219 */ /* 0x020fe20000011610 */
[----:B0-----:R-:W-:-:S03]  /*02b0*/  IMAD.SHL.U32 R8, R15, 0x20, RZ ;  /* 0x000000200f087824 */ /* 0x001fc600078e00ff */
[----:B------:R-:W-:Y:S01]  /*02c0*/  LOP3.LUT R9, R24, 0x1, RZ, 0xc0, !PT ;  /* 0x0000000118097812 */ /* 0x000fe200078ec0ff */
[----:B------:R-:W-:-:S03]  /*02d0*/  IMAD.IADD R8, R8, 0x1, R17 ;  /* 0x0000000108087824 */ /* 0x000fc600078e0211 */
[----:B------:R-:W-:Y:S01]  /*02e0*/  ISETP.NE.U32.AND P0, PT, R9, 0x1, PT ;  /* 0x000000010900780c */ /* 0x000fe20003f05070 */
[----:B------:R-:W-:-:S03]  /*02f0*/  IMAD R9, R8, 0x5, RZ ;  /* 0x0000000508097824 */ /* 0x000fc600078e02ff */
[----:B------:R-:W-:Y:S01]  /*0300*/  R2P PR, R24, 0x7e ;  /* 0x0000007e18007804 */ /* 0x000fe20000000000 */
[----:B------:R-:W-:-:S08]  /*0310*/  IMAD.WIDE.U32 R8, R9, 0x4, R6 ;  /* 0x0000000409087825 */ /* 0x000fd000078e0006 */
[----:B------:R-:W2:Y:S04]  /*0320*/  @!P0 LDG.E R18, desc[UR4][R8.64] ;  /* 0x0000000408128981 */ /* 0x000ea8000c1e1900 */
[----:B------:R-:W3:Y:S04]  /*0330*/  @P1 LDG.E R22, desc[UR4][R8.64+0x14] ;  /* 0x0000140408161981 */ /* 0x000ee8000c1e1900 */
[----:B------:R-:W4:Y:S04]  /*0340*/  @!P0 LDG.E R20, desc[UR4][R8.64+0x10] ;  /* 0x0000100408148981 */ /* 0x000f28000c1e1900 */
[----:B------:R-:W4:Y:S04]  /*0350*/  @P2 LDG.E R28, desc[UR4][R8.64+0x28] ;  /* 0x00002804081c2981 */ /* 0x000f28000c1e1900 */
[----:B------:R-:W4:Y:S04]  /*0360*/  @P1 LDG.E R26, desc[UR4][R8.64+0x24] ;  /* 0x00002404081a1981 */ /* 0x000f28000c1e1900 */
[----:B------:R-:W4:Y:S04]  /*0370*/  @P3 LDG.E R21, desc[UR4][R8.64+0x3c] ;  /* 0x00003c0408153981 */ /* 0x000f28000c1e1900 */
[----:B------:R-:W4:Y:S04]  /*0380*/  @P2 LDG.E R19, desc[UR4][R8.64+0x38] ;  /* 0x0000380408132981 */ /* 0x000f28000c1e1900 */
[----:B------:R-:W4:Y:S04]  /*0390*/  @P4 LDG.E R23, desc[UR4][R8.64+0x50] ;  /* 0x0000500408174981 */ /* 0x000f28000c1e1900 */
[----:B------:R-:W4:Y:S01]  /*03a0*/  @P1 LDG.E R25, desc[UR4][R8.64+0x20] ;  /* 0x0000200408191981 */ /* 0x000f22000c1e1900 */
[----:B--2---:R-:W-:-:S03]  /*03b0*/  @!P0 LOP3.LUT R13, R13, R18, RZ, 0x3c, !PT ;  /* 0x000000120d0d8212 */ /* 0x004fc600078e3cff */
[----:B------:R-:W2:Y:S01]  /*03c0*/  @!P0 LDG.E R18, desc[UR4][R8.64+0x8] ;  /* 0x0000080408128981 */ /* 0x000ea2000c1e1900 */
[----:B---3--:R-:W-:-:S03]  /*03d0*/  @P1 LOP3.LUT R13, R13, R22, RZ, 0x3c, !PT ;  /* 0x000000160d0d1212 */ /* 0x008fc600078e3cff */
[----:B------:R-:W3:Y:S01]  /*03e0*/  @P3 LDG.E R22, desc[UR4][R8.64+0x4c] ;  /* 0x00004c0408163981 */ /* 0x000ee2000c1e1900 */
[----:B----4-:R-:W-:-:S03]  /*03f0*/  @!P0 LOP3.LUT R3, R3, R20, RZ, 0x3c, !PT ;  /* 0x0000001403038212 */ /* 0x010fc600078e3cff */
[----:B------:R-:W4:Y:S01]  /*0400*/  @P1 LDG.E R20, desc[UR4][R8.64+0x1c] ;  /* 0x00001c0408141981 */ /* 0x000f22000c1e1900 */
[----:B------:R-:W-:Y:S02]  /*0410*/  @P2 LOP3.LUT R13, R13, R28, RZ, 0x3c, !PT ;  /* 0x0000001c0d0d2212 */ /* 0x000fe400078e3cff */
[----:B------:R-:W-:Y:S02]  /*0420*/  @P1 LOP3.LUT R3, R3, R26, RZ, 0x3c, !PT ;  /* 0x0000001a03031212 */ /* 0x000fe400078e3cff */
[----:B------:R-:W4:Y:S01]  /*0430*/  @P5 LDG.E R26, desc[UR4][R8.64+0x64] ;  /* 0x00006404081a5981 */ /* 0x000f22000c1e1900 */
[----:B------:R-:W-:-:S03]  /*0440*/  @P3 LOP3.LUT R13, R13, R21, RZ, 0x3c, !PT ;  /* 0x000000150d0d3212 */ /* 0x000fc600078e3cff */
[----:B------:R-:W4:Y:S01]  /*0450*/  @!P0 LDG.E R21, desc[UR4][R8.64+0xc] ;  /* 0x00000c0408158981 */ /* 0x000f22000c1e1900 */
[----:B------:R-:W-:-:S03]  /*0460*/  @P2 LOP3.LUT R3, R3, R19, RZ, 0x3c, !PT ;  /* 0x0000001303032212 */ /* 0x000fc600078e3cff */
[----:B------:R-:W4:Y:S01]  /*0470*/  @!P0 LDG.E R19, desc[UR4][R8.64+0x4] ;  /* 0x0000040408138981 */ /* 0x000f22000c1e1900 */
[----:B------:R-:W-:-:S03]  /*0480*/  @P4 LOP3.LUT R13, R13, R23, RZ, 0x3c, !PT ;  /* 0x000000170d0d4212 */ /* 0x000fc600078e3cff */
[----:B------:R-:W4:Y:S01]  /*0490*/  @P1 LDG.E R23, desc[UR4][R8.64+0x18] ;  /* 0x0000180408171981 */ /* 0x000f22000c1e1900 */
[----:B--2---:R-:W-:-:S03]  /*04a0*/  @!P0 LOP3.LUT R5, R5, R18, RZ, 0x3c, !PT ;  /* 0x0000001205058212 */ /* 0x004fc600078e3cff */
[----:B------:R-:W2:Y:S01]  /*04b0*/  @P2 LDG.E R18, desc[UR4][R8.64+0x30] ;  /* 0x0000300408122981 */ /* 0x000ea2000c1e1900 */
[----:B---3--:R-:W-:-:S03]  /*04c0*/  @P3 LOP3.LUT R3, R3, R22, RZ, 0x3c, !PT ;  /* 0x0000001603033212 */ /* 0x008fc600078e3cff */
[----:B------:R-:W3:Y:S01]  /*04d0*/  @P4 LDG.E R22, desc[UR4][R8.64+0x60] ;  /* 0x0000600408164981 */ /* 0x000ee2000c1e1900 */
[----:B----4-:R-:W-:-:S03]  /*04e0*/  @P1 LOP3.LUT R5, R5, R20, RZ, 0x3c, !PT ;  /* 0x0000001405051212 */ /* 0x010fc600078e3cff */
[----:B------:R-:W4:Y:S01]  /*04f0*/  @P3 LDG.E R20, desc[UR4][R8.64+0x44] ;  /* 0x0000440408143981 */ /* 0x000f22000c1e1900 */
[----:B------:R-:W-:-:S03]  /*0500*/  @P5 LOP3.LUT R13, R13, R26, RZ, 0x3c, !PT ;  /* 0x0000001a0d0d5212 */ /* 0x000fc600078e3cff */
[----:B------:R-:W4:Y:S01]  /*0510*/  @P6 LDG.E R26, desc[UR4][R8.64+0x78] ;  /* 0x00007804081a6981 */ /* 0x000f22000c1e1900 */
[----:B------:R-:W-:-:S03]  /*0520*/  @!P0 LOP3.LUT R2, R2, R21, RZ, 0x3c, !PT ;  /* 0x0000001502028212 */ /* 0x000fc600078e3cff */
[----:B------:R-:W4:Y:S01]  /*0530*/  @P2 LDG.E R21, desc[UR4][R8.64+0x34] ;  /* 0x0000340408152981 */ /* 0x000f22000c1e1900 */
[----:B------:R-:W-:-:S03]  /*0540*/  @!P0 LOP3.LUT R4, R4, R19, RZ, 0x3c, !PT ;  /* 0x0000001304048212 */ /* 0x000fc600078e3cff */
[----:B------:R-:W4:Y:S01]  /*0550*/  @P2 LDG.E R19, desc[UR4][R8.64+0x2c] ;  /* 0x00002c0408132981 */ /* 0x000f22000c1e1900 */
[----:B------:R-:W-:Y:S02]  /*0560*/  @P1 LOP3.LUT R2, R2, R25, RZ, 0x3c, !PT ;  /* 0x0000001902021212 */ /* 0x000fe400078e3cff */
[----:B------:R-:W-:Y:S01]  /*0570*/  @P1 LOP3.LUT R4, R4, R23, RZ, 0x3c, !PT ;  /* 0x0000001704041212 */ /* 0x000fe200078e3cff */
[----:B------:R-:W4:Y:S04]  /*0580*/  @P3 LDG.E R25, desc[UR4][R8.64+0x48] ;  /* 0x0000480408193981 */ /* 0x000f28000c1e1900 */
[----:B------:R-:W4:Y:S01]  /*0590*/  @P3 LDG.E R23, desc[UR4][R8.64+0x40] ;  /* 0x0000400408173981 */ /* 0x000f22000c1e1900 */
[----:B------:R-:W-:Y:S02]  /*05a0*/  LOP3.LUT P0, RZ, R24, 0x80, RZ, 0xc0, !PT ;  /* 0x0000008018ff7812 */ /* 0x000fe4000780c0ff */
[----:B--2---:R-:W-:-:S02]  /*05b0*/  @P2 LOP3.LUT R5, R5, R18, RZ, 0x3c, !PT ;  /* 0x0000001205052212 */ /* 0x004fc400078e3cff */
[----:B------:R-:W2:Y:S01]  /*05c0*/  @P4 LDG.E R18, desc[UR4][R8.64+0x58] ;  /* 0x0000580408124981 */ /* 0x000ea2000c1e1900 */
[----:B---3--:R-:W-:-:S03]  /*05d0*/  @P4 LOP3.LUT R3, R3, R22, RZ, 0x3c, !PT ;  /* 0x0000001603034212 */ /* 0x008fc600078e3cff */
[----:B------:R-:W3:Y:S01]  /*05e0*/  @P5 LDG.E R22, desc[UR4][R8.64+0x74] ;  /* 0x0000740408165981 */ /* 0x000ee2000c1e1900 */
[----:B----4-:R-:W-:-:S03]  /*05f0*/  @P3 LOP3.LUT R5, R5, R20, RZ, 0x3c, !PT ;  /* 0x0000001405053212 */ /* 0x010fc600078e3cff */
[----:B------:R-:W4:Y:S01]  /*0600*/  @P5 LDG.E R20, desc[UR4][R8.64+0x6c] ;  /* 0x00006c0408145981 */ /* 0x000f22000c1e1900 */
[----:B------:R-:W-:-:S03]  /*0610*/  @P6 LOP3.LUT R13, R13, R26, RZ, 0x3c, !PT ;  /* 0x0000001a0d0d6212 */ /* 0x000fc600078e3cff */
        /* <DEDUP_REMOVED lines=9> */
[----:B--2---:R-:W-:-:S03]  /*06b0*/  @P4 LOP3.LUT R5, R5, R18, RZ, 0x3c, !PT ;  /* 0x0000001205054212 */ /* 0x004fc600078e3cff */
        /* <DEDUP_REMOVED lines=15> */
[----:B--2---:R-:W-:-:S04]  /*07b0*/  @P6 LOP3.LUT R5, R5, R18, RZ, 0x3c, !PT ;  /* 0x0000001205056212 */ /* 0x004fc800078e3cff */
[----:B---3--:R-:W-:Y:S02]  /*07c0*/  @P0 LOP3.LUT R5, R5, R22, RZ, 0x3c, !PT ;  /* 0x0000001605050212 */ /* 0x008fe400078e3cff */
[----:B----4-:R-:W-:-:S04]  /*07d0*/  @P6 LOP3.LUT R3, R3, R20, RZ, 0x3c, !PT ;  /* 0x0000001403036212 */ /* 0x010fc800078e3cff */
[----:B------:R-:W-:Y:S02]  /*07e0*/  @P0 LOP3.LUT R3, R3, R26, RZ, 0x3c, !PT ;  /* 0x0000001a03030212 */ /* 0x000fe400078e3cff */
[----:B------:R-:W-:Y:S02]  /*07f0*/  @P6 LOP3.LUT R2, R2, R21, RZ, 0x3c, !PT ;  /* 0x0000001502026212 */ /* 0x000fe400078e3cff */
[----:B------:R-:W-:Y:S02]  /*0800*/  @P6 LOP3.LUT R4, R4, R19, RZ, 0x3c, !PT ;  /* 0x0000001304046212 */ /* 0x000fe400078e3cff */
[----:B------:R-:W-:Y:S02]  /*0810*/  @P0 LOP3.LUT R2, R2, R25, RZ, 0x3c, !PT ;  /* 0x0000001902020212 */ /* 0x000fe400078e3cff */
[----:B------:R-:W-:Y:S02]  /*0820*/  @P0 LOP3.LUT R4, R4, R23, RZ, 0x3c, !PT ;  /* 0x0000001704040212 */ /* 0x000fe400078e3cff */
[----:B------:R-:W-:-:S13]  /*0830*/  R2P PR, R24.B1, 0x7f ;  /* 0x0000007f18007804 */ /* 0x000fda0000001000 */
[----:B------:R-:W2:Y:S04]  /*0840*/  @P0 LDG.E R18, desc[UR4][R8.64+0xa0] ;  /* 0x0000a00408120981 */ /* 0x000ea8000c1e1900 */
[----:B------:R-:W3:Y:S04]  /*0850*/  @P1 LDG.E R20, desc[UR4][R8.64+0xb4] ;  /* 0x0000b40408141981 */ /* 0x000ee8000c1e1900 */
[----:B------:R-:W4:Y:S04]  /*0860*/  @P2 LDG.E R26, desc[UR4][R8.64+0xc8] ;  /* 0x0000c804081a2981 */ /* 0x000f28000c1e1900 */
[----:B------:R-:W4:Y:S04]  /*0870*/  @P3 LDG.E R28, desc[UR4][R8.64+0xdc] ;  /* 0x0000dc04081c3981 */ /* 0x000f28000c1e1900 */
[----:B------:R-:W4:Y:S04]  /*0880*/  @P0 LDG.E R19, desc[UR4][R8.64+0xa4] ;  /* 0x0000a40408130981 */ /* 0x000f28000c1e1900 */
[----:B------:R-:W4:Y:S04]  /*0890*/  @P0 LDG.E R22, desc[UR4][R8.64+0xb0] ;  /* 0x0000b00408160981 */ /* 0x000f28000c1e1900 */
[----:B------:R-:W4:Y:S04]  /*08a0*/  @P4 LDG.E R25, desc[UR4][R8.64+0xf0] ;  /* 0x0000f00408194981 */ /* 0x000f28000c1e1900 */
[----:B------:R-:W4:Y:S04]  /*08b0*/  @P0 LDG.E R21, desc[UR4][R8.64+0xac] ;  /* 0x0000ac0408150981 */ /* 0x000f28000c1e1900 */
[----:B------:R-:W4:Y:S01]  /*08c0*/  @P1 LDG.E R23, desc[UR4][R8.64+0xb8] ;  /* 0x0000b80408171981 */ /* 0x000f22000c1e1900 */
[----:B--2---:R-:W-:-:S03]  /*08d0*/  @P0 LOP3.LUT R13, R13, R18, RZ, 0x3c, !PT ;  /* 0x000000120d0d0212 */ /* 0x004fc600078e3cff */
[----:B------:R-:W2:Y:S01]  /*08e0*/  @P1 LDG.E R18, desc[UR4][R8.64+0xbc] ;  /* 0x0000bc0408121981 */ /* 0x000ea2000c1e1900 */
[----:B---3--:R-:W-:-:S03]  /*08f0*/  @P1 LOP3.LUT R13, R13, R20, RZ, 0x3c, !PT ;  /* 0x000000140d0d1212 */ /* 0x008fc600078e3cff */
[----:B------:R-:W3:Y:S01]  /*0900*/  @P0 LDG.E R20, desc[UR4][R8.64+0xa8] ;  /* 0x0000a80408140981 */ /* 0x000ee2000c1e1900 */
[----:B----4-:R-:W-:-:S03]  /*0910*/  @P2 LOP3.LUT R13, R13, R26, RZ, 0x3c, !PT ;  /* 0x0000001a0d0d2212 */ /* 0x010fc600078e3cff */
[----:B------:R-:W4:Y:S01]  /*0920*/  @P5 LDG.E R26, desc[UR4][R8.64+0x104] ;  /* 0x00010404081a5981 */ /* 0x000f22000c1e1900 */
[----:B------:R-:W-:Y:S02]  /*0930*/  @P3 LOP3.LUT R13, R13, R28, RZ, 0x3c, !PT ;  /* 0x0000001c0d0d3212 */ /* 0x000fe400078e3cff */
[----:B------:R-:W-:Y:S02]  /*0940*/  @P0 LOP3.LUT R4, R4, R19, RZ, 0x3c, !PT ;  /* 0x0000001304040212 */ /* 0x000fe400078e3cff */
        /* <DEDUP_REMOVED lines=9> */
[----:B---3--:R-:W-:-:S03]  /*09e0*/  @P0 LOP3.LUT R5, R5, R20, RZ, 0x3c, !PT ;  /* 0x0000001405050212 */ /* 0x008fc600078e3cff */
[----:B------:R-:W3:Y:S01]  /*09f0*/  @P1 LDG.E R20, desc[UR4][R8.64+0xc4] ;  /* 0x0000c40408141981 */ /* 0x000ee2000c1e1900 */
[----:B--2---:R-:W-:-:S03]  /*0a00*/  @P1 LOP3.LUT R5, R5, R18, RZ, 0x3c, !PT ;  /* 0x0000001205051212 */ /* 0x004fc600078e3cff */
[----:B------:R-:W2:Y:S01]  /*0a10*/  @P3 LDG.E R18, desc[UR4][R8.64+0xe4] ;  /* 0x0000e40408123981 */ /* 0x000ea2000c1e1900 */
[----:B------:R-:W-:Y:S02]  /*0a20*/  LOP3.LUT P0, RZ, R24, 0x8000, RZ, 0xc0, !PT ;  /* 0x0000800018ff7812 */ /* 0x000fe4000780c0ff */
[----:B----4-:R-:W-:Y:S01]  /*0a30*/  @P5 LOP3.LUT R13, R13, R26, RZ, 0x3c, !PT ;  /* 0x0000001a0d0d5212 */ /* 0x010fe200078e3cff */
[----:B------:R-:W4:Y:S04]  /*0a40*/  @P2 LDG.E R24, desc[UR4][R8.64+0xd8] ;  /* 0x0000d80408182981 */ /* 0x000f28000c1e1900 */
[----:B------:R-:W4:Y:S01]  /*0a50*/  @P6 LDG.E R26, desc[UR4][R8.64+0x118] ;  /* 0x00011804081a6981 */ /* 0x000f22000c1e1900 */
[----:B------:R-:W-:Y:S02]  /*0a60*/  @P1 LOP3.LUT R2, R2, R19, RZ, 0x3c, !PT ;  /* 0x0000001302021212 */ /* 0x000fe400078e3cff */
[----:B------:R-:W-:Y:S01]  /*0a70*/  @P2 LOP3.LUT R5, R5, R22, RZ, 0x3c, !PT ;  /* 0x0000001605052212 */ /* 0x000fe200078e3cff */
[----:B------:R-:W4:Y:S04]  /*0a80*/  @P3 LDG.E R19, desc[UR4][R8.64+0xe8] ;  /* 0x0000e80408133981 */ /* 0x000f28000c1e1900 */
[----:B------:R-:W4:Y:S01]  /*0a90*/  @P4 LDG.E R22, desc[UR4][R8.64+0xf8] ;  /* 0x0000f80408164981 */ /* 0x000f22000c1e1900 */
[----:B------:R-:W-:-:S03]  /*0aa0*/  @P2 LOP3.LUT R4, R4, R21, RZ, 0x3c, !PT ;  /* 0x0000001504042212 */ /* 0x000fc600078e3cff */
[----:B------:R-:W4:Y:S01]  /*0ab0*/  @P4 LDG.E R21, desc[UR4][R8.64+0xf4] ;  /* 0x0000f40408154981 */ /* 0x000f22000c1e1900 */
[----:B------:R-:W-:-:S03]  /*0ac0*/  @P2 LOP3.LUT R2, R2, R23, RZ, 0x3c, !PT ;  /* 0x0000001702022212 */ /* 0x000fc600078e3cff */
[----:B------:R-:W4:Y:S01]  /*0ad0*/  @P4 LDG.E R23, desc[UR4][R8.64+0xfc] ;  /* 0x0000fc0408174981 */ /* 0x000f22000c1e1900 */
[----:B------:R-:W-:-:S03]  /*0ae0*/  @P3 LOP3.LUT R4, R4, R25, RZ, 0x3c, !PT ;  /* 0x0000001904043212 */ /* 0x000fc600078e3cff */
[----:B------:R-:W4:Y:S04]  /*0af0*/  @P5 LDG.E R25, desc[UR4][R8.64+0x108] ;  /* 0x0001080408195981 */ /* 0x000f28000c1e1900 */
[----:B------:R-:W4:Y:S01]  /*0b00*/  @P0 LDG.E R27, desc[UR4][R8.64+0x138] ;  /* 0x00013804081b0981 */ /* 0x000f22000c1e1900 */
[----:B---3--:R-:W-:-:S03]  /*0b10*/  @P1 LOP3.LUT R3, R3, R20, RZ, 0x3c, !PT ;  /* 0x0000001403031212 */ /* 0x008fc600078e3cff */
[----:B------:R-:W3:Y:S01]  /*0b20*/  @P3 LDG.E R20, desc[UR4][R8.64+0xec] ;  /* 0x0000ec0408143981 */ /* 0x000ee2000c1e1900 */
[----:B--2---:R-:W-:-:S03]  /*0b30*/  @P3 LOP3.LUT R5, R5, R18, RZ, 0x3c, !PT ;  /* 0x0000001205053212 */ /* 0x004fc600078e3cff */
[----:B------:R-:W2:Y:S01]  /*0b40*/  @P5 LDG.E R18, desc[UR4][R8.64+0x10c] ;  /* 0x00010c0408125981 */ /* 0x000ea2000c1e1900 */
        /* <DEDUP_REMOVED lines=22> */
[----:B------:R-:W-:-:S05]  /*0cb0*/  VIADD R17, R17, 0x10 ;  /* 0x0000001011117836 */ /* 0x000fca0000000000 */
[----:B------:R-:W-:Y:S02]  /*0cc0*/  ISETP.NE.AND P1, PT, R17, 0x20, PT ;  /* 0x000000201100780c */ /* 0x000fe40003f25270 */
[----:B------:R-:W-:Y:S02]  /*0cd0*/  @P5 LOP3.LUT R2, R2, R19, RZ, 0x3c, !PT ;  /* 0x0000001302025212 */ /* 0x000fe400078e3cff */
[----:B------:R-:W-:Y:S02]  /*0ce0*/  @P6 LOP3.LUT R4, R4, R21, RZ, 0x3c, !PT ;  /* 0x0000001504046212 */ /* 0x000fe400078e3cff */
[----:B------:R-:W-:Y:S02]  /*0cf0*/  @P6 LOP3.LUT R5, R5, R22, RZ, 0x3c, !PT ;  /* 0x0000001605056212 */ /* 0x000fe400078e3cff */
[----:B------:R-:W-:Y:S02]  /*0d00*/  @P6 LOP3.LUT R2, R2, R23, RZ, 0x3c, !PT ;  /* 0x0000001702026212 */ /* 0x000fe400078e3cff */
[----:B------:R-:W-:-:S02]  /*0d10*/  @P0 LOP3.LUT R4, R4, R25, RZ, 0x3c, !PT ;  /* 0x0000001904040212 */ /* 0x000fc400078e3cff */
[----:B------:R-:W-:Y:S02]  /*0d20*/  @P0 LOP3.LUT R2, R2, R27, RZ, 0x3c, !PT ;  /* 0x0000001b02020212 */ /* 0x000fe400078e3cff */
[----:B---3--:R-:W-:-:S04]  /*0d30*/  @P5 LOP3.LUT R3, R3, R20, RZ, 0x3c, !PT ;  /* 0x0000001403035212 */ /* 0x008fc800078e3cff */
[----:B--2---:R-:W-:Y:S02]  /*0d40*/  @P6 LOP3.LUT R3, R3, R18, RZ, 0x3c, !PT ;  /* 0x0000001203036212 */ /* 0x004fe400078e3cff */
[----:B----4-:R-:W-:Y:S02]  /*0d50*/  @P0 LOP3.LUT R5, R5, R24, RZ, 0x3c, !PT ;  /* 0x0000001805050212 */ /* 0x010fe400078e3cff */
[----:B------:R-:W-:Y:S01]  /*0d60*/  @P0 LOP3.LUT R3, R3, R26, RZ, 0x3c, !PT ;  /* 0x0000001a03030212 */ /* 0x000fe200078e3cff */
[----:B------:R-:W-:Y:S06]  /*0d70*/  @P1 BRA `(.L_x_16) ;  /* 0xfffffff400481947 */ /* 0x000fec000383ffff */
[----:B------:R-:W-:-:S05]  /*0d80*/  VIADD R15, R15, 0x1 ;  /* 0x000000010f0f7836 */ /* 0x000fca0000000000 */
[----:B------:R-:W-:-:S13]  /*0d90*/  ISETP.NE.AND P0, PT, R15, 0x5, PT ;  /* 0x000000050f00780c */ /* 0x000fda0003f05270 */
[----:B------:R-:W-:Y:S05]  /*0da0*/  @P0 BRA `(.L_x_17) ;  /* 0xfffffff400240947 */ /* 0x000fea000383ffff */
[----:B------:R-:W0:Y:S01]  /*0db0*/  LDC.64 R8, c[0x0][0x380] ;  /* 0x0000e000ff087b82 */ /* 0x000e220000000a00 */
[----:B------:R-:W-:Y:S01]  /*0dc0*/  VIADD R12, R12, 0x1 ;  /* 0x000000010c0c7836 */ /* 0x000fe20000000000 */
[----:B------:R-:W-:-:S04]  /*0dd0*/  LOP3.LUT R15, R0, 0x3, RZ, 0xc0, !PT ;  /* 0x00000003000f7812 */ /* 0x000fc800078ec0ff */
[----:B------:R-:W-:Y:S01]  /*0de0*/  ISETP.GE.U32.AND P0, PT, R12, R15, PT ;  /* 0x0000000f0c00720c */ /* 0x000fe20003f06070 */
[----:B0-----:R-:W-:-:S05]  /*0df0*/  IMAD.WIDE.U32 R8, R14, 0x30, R8 ;  /* 0x000000300e087825 */ /* 0x001fca00078e0008 */
[----:B------:R0:W-:Y:S04]  /*0e00*/  STG.E.64 desc[UR4][R8.64+0x8], R4 ;  /* 0x0000080408007986 */ /* 0x0001e8000c101b04 */
[----:B------:R0:W-:Y:S04]  /*0e10*/  STG.E.64 desc[UR4][R8.64+0x10], R2 ;  /* 0x0000100208007986 */ /* 0x0001e8000c101b04 */
[----:B------:R0:W-:Y:S01]  /*0e20*/  STG.E desc[UR4][R8.64+0x4], R13 ;  /* 0x0000040d08007986 */ /* 0x0001e2000c101904 */
[----:B------:R-:W-:Y:S05]  /*0e30*/  @!P0 BRA `(.L_x_18) ;  /* 0xfffffff000f08947 */ /* 0x000fea000383ffff */
.L_x_15:
[----:B------:R-:W-:Y:S05]  /*0e40*/  BSYNC.RECONVERGENT B1 ;  /* 0x0000000000017941 */ /* 0x000fea0003800200 */
.L_x_14:
[----:B------:R-:W-:Y:S01]  /*0e50*/  ISETP.GT.U32.AND P0, PT, R0, 0x3, PT ;  /* 0x000000030000780c */ /* 0x000fe20003f04070 */
[----:B------:R-:W-:Y:S01]  /*0e60*/  VIADD R10, R10, 0x1 ;  /* 0x000000010a0a7836 */ /* 0x000fe20000000000 */
[--C-:B------:R-:W-:Y:S02]  /*0e70*/  SHF.R.U64 R0, R0, 0x2, R11.reuse ;  /* 0x0000000200007819 */ /* 0x100fe4000000120b */
[----:B------:R-:W-:Y:S02]  /*0e80*/  ISETP.GT.U32.AND.EX P0, PT, R11, RZ, PT, P0 ;  /* 0x000000ff0b00720c */ /* 0x000fe40003f04100 */
[----:B------:R-:W-:-:S11]  /*0e90*/  SHF.R.U32.HI R11, RZ, 0x2, R11 ;  /* 0x00000002ff0b7819 */ /* 0x000fd6000001160b */
[----:B------:R-:W-:Y:S05]  /*0ea0*/  @P0 BRA `(.L_x_19) ;  /* 0xfffffff000b40947 */ /* 0x000fea000383ffff */
.L_x_13:
[----:B------:R-:W-:Y:S05]  /*0eb0*/  BSYNC.RECONVERGENT B0 ;  /* 0x0000000000007941 */ /* 0x000fea0003800200 */
.L_x_12:
[----:B0-----:R-:W0:Y:S01]  /*0ec0*/  S2R R5, SR_TID.X ;  /* 0x0000000000057919 */ /* 0x001e220000002100 */
[----:B------:R-:W0:Y:S02]  /*0ed0*/  LDC.64 R2, c[0x0][0x380] ;  /* 0x0000e000ff027b82 */ /* 0x000e240000000a00 */
[----:B0-----:R-:W-:-:S05]  /*0ee0*/  IMAD.WIDE.U32 R2, R5, 0x30, R2 ;  /* 0x0000003005027825 */ /* 0x001fca00078e0002 */
[----:B------:R-:W-:Y:S04]  /*0ef0*/  STG.E.64 desc[UR4][R2.64+0x18], RZ ;  /* 0x000018ff02007986 */ /* 0x000fe8000c101b04 */
[----:B------:R-:W-:Y:S04]  /*0f00*/  STG.E desc[UR4][R2.64+0x20], RZ ;  /* 0x000020ff02007986 */ /* 0x000fe8000c101904 */
[----:B------:R-:W-:Y:S01]  /*0f10*/  STG.E.64 desc[UR4][R2.64+0x28], RZ ;  /* 0x000028ff02007986 */ /* 0x000fe2000c101b04 */
[----:B------:R-:W-:Y:S05]  /*0f20*/  EXIT ;  /* 0x000000000000794d */ /* 0x000fea0003800000 */
.L_x_20:
        /* <DEDUP_REMOVED lines=13> */
.L_x_24:


//--------------------- .nv.global.init           --------------------------
	.section	.nv.global.init,"aw",@progbits
	.align	4
.nv.global.init:
	.type		mrg32k3aM1SubSeq,@object
	.size		mrg32k3aM1SubSeq,(mrg32k3aM2SubSeq - mrg32k3aM1SubSeq)
mrg32k3aM1SubSeq:
        /*0000*/ 	.byte	0x0b, 0xcc, 0xee, 0x04, 0x73, 0x29, 0x8b, 0x6f, 0xf6, 0x53, 0x03, 0xf6, 0x23, 0xf6, 0xea, 0xda
        /* <DEDUP_REMOVED lines=125> */
	.type		mrg32k3aM2SubSeq,@object
	.size		mrg32k3aM2SubSeq,(mrg32k3aM1 - mrg32k3aM2SubSeq)
mrg32k3aM2SubSeq:
        /* <DEDUP_REMOVED lines=126> */
	.type		mrg32k3aM1,@object
	.size		mrg32k3aM1,(mrg32k3aM1Seq - mrg32k3aM1)
mrg32k3aM1:
        /* <DEDUP_REMOVED lines=144> */
	.type		mrg32k3aM1Seq,@object
	.size		mrg32k3aM1Seq,(mrg32k3aM2 - mrg32k3aM1Seq)
mrg32k3aM1Seq:
        /* <DEDUP_REMOVED lines=144> */
	.type		mrg32k3aM2,@object
	.size		mrg32k3aM2,(mrg32k3aM2Seq - mrg32k3aM2)
mrg32k3aM2:
        /* <DEDUP_REMOVED lines=144> */
	.type		mrg32k3aM2Seq,@object
	.size		mrg32k3aM2Seq,(precalc_xorwow_matrix - mrg32k3aM2Seq)
mrg32k3aM2Seq:
        /* <DEDUP_REMOVED lines=144> */
	.type		precalc_xorwow_matrix,@object
	.size		precalc_xorwow_matrix,(precalc_xorwow_offset_matrix - precalc_xorwow_matrix)
precalc_xorwow_matrix:
        /* <DEDUP_REMOVED lines=6400> */
	.type		precalc_xorwow_offset_matrix,@object
	.size		precalc_xorwow_offset_matrix,($str - precalc_xorwow_offset_matrix)
precalc_xorwow_offset_matrix:
        /* <DEDUP_REMOVED lines=6400> */
	.type		$str,@object
	.size		$str,(.L_12 - $str)
$str:
        /*353c0*/ 	.byte	0x65, 0x6e, 0x74, 0x72, 0x6f, 0x00
.L_12:


//--------------------- .nv.shared._Z15eliminar_fichasPiS_S_S_ --------------------------
	.section	.nv.shared._Z15eliminar_fichasPiS_S_S_,"aw",@nobits
	.sectionflags	@""
	.align	4
.nv.shared._Z15eliminar_fichasPiS_S_S_:
	.zero		1032


//--------------------- .nv.shared.reserved.0     --------------------------
	.section	.nv.shared.reserved.0,"aw",@nobits
	.weak		__nv_reservedSMEM_offset_0_alias
	.size		__nv_reservedSMEM_offset_0_alias, 0, 64
	.other		__nv_reservedSMEM_offset_0_alias,@"STO_CUDA_RESERVED_SHARED STV_DEFAULT"
__nv_reservedSMEM_offset_0_alias:
	.zero		0
	.zero		64


//--------------------- .nv.constant0._Z15eliminar_fichasPiS_S_S_ --------------------------
	.section	.nv.constant0._Z15eliminar_fichasPiS_S_S_,"a",@progbits
	.sectionflags	@""
	.align	4
.nv.constant0._Z15eliminar_fichasPiS_S_S_:
	.zero		928


//--------------------- .nv.constant0._Z12bajar_fichasPi --------------------------
	.section	.nv.constant0._Z12bajar_fichasPi,"a",@progbits
	.sectionflags	@""
	.align	4
.nv.constant0._Z12bajar_fichasPi:
	.zero		904


//--------------------- .nv.constant0._Z14generar_fichasPiP17curandStateXORWOWS_ --------------------------
	.section	.nv.constant0._Z14generar_fichasPiP17curandStateXORWOWS_,"a",@progbits
	.sectionflags	@""
	.align	4
.nv.constant0._Z14generar_fichasPiP17curandStateXORWOWS_:
	.zero		920


//--------------------- .nv.constant0._Z12setup_kernelP17curandStateXORWOWm --------------------------
	.section	.nv.constant0._Z12setup_kernelP17curandStateXORWOWm,"a",@progbits
	.sectionflags	@""
	.align	4
.nv.constant0._Z12setup_kernelP17curandStateXORWOWm:
	.zero		912


//--------------------- SYMBOLS --------------------------

	.type		.nv.reservedSmem.offset0,@object
	.size		.nv.reservedSmem.offset0,0x4
	.type		.nv.reservedSmem.cap,@object
	.size		.nv.reservedSmem.cap,0x4
	.type		vprintf,@function
